//
// Generated by NVIDIA NVVM Compiler
//
// Compiler Build ID: CL-36424714
// Cuda compilation tools, release 13.0, V13.0.88
// Based on NVVM 20.0.0
//

.version 9.0
.target sm_100
.address_size 64

	// .globl	_Z10merge_sortPiS_ii

.visible .entry _Z10merge_sortPiS_ii(
	.param .u64 .ptr .align 1 _Z10merge_sortPiS_ii_param_0,
	.param .u64 .ptr .align 1 _Z10merge_sortPiS_ii_param_1,
	.param .u32 _Z10merge_sortPiS_ii_param_2,
	.param .u32 _Z10merge_sortPiS_ii_param_3
)
{
	.reg .pred 	%p<97>;
	.reg .b32 	%r<300>;
	.reg .b64 	%rd<69>;

	ld.param.u64 	%rd17, [_Z10merge_sortPiS_ii_param_0];
	ld.param.u64 	%rd18, [_Z10merge_sortPiS_ii_param_1];
	ld.param.u32 	%r160, [_Z10merge_sortPiS_ii_param_2];
	ld.param.u32 	%r161, [_Z10merge_sortPiS_ii_param_3];
	cvta.to.global.u64 	%rd1, %rd17;
	cvta.to.global.u64 	%rd2, %rd18;
	// begin inline asm
	mov.u32 %r162, %envreg2;
	// end inline asm
	cvt.u64.u32 	%rd19, %r162;
	// begin inline asm
	mov.u32 %r163, %envreg1;
	// end inline asm
	cvt.u64.u32 	%rd20, %r163;
	shl.b64 	%rd21, %rd20, 32;
	or.b64  	%rd3, %rd21, %rd19;
	mov.u32 	%r1, %nctaid.x;
	mov.u32 	%r2, %tid.x;
	mov.u32 	%r164, %ntid.x;
	mul.lo.s32 	%r3, %r161, %r164;
	mov.u32 	%r4, %ctaid.x;
	mul.lo.s32 	%r5, %r3, %r4;
	mad.lo.s32 	%r6, %r161, %r2, %r5;
	setp.lt.s32 	%p1, %r160, %r3;
	sub.s32 	%r165, %r160, %r5;
	min.s32 	%r166, %r165, %r3;
	selp.b32 	%r7, %r160, %r166, %p1;
	sub.s32 	%r167, %r160, %r6;
	min.s32 	%r8, %r167, %r161;
	setp.lt.s32 	%p2, %r8, 1;
	@%p2 bra 	$L__BB0_45;
	add.s32 	%r9, %r8, -2;
	shr.u32 	%r169, %r9, 1;
	add.s32 	%r170, %r169, 1;
	add.s32 	%r10, %r8, -3;
	shr.u32 	%r171, %r10, 1;
	add.s32 	%r172, %r171, 1;
	and.b32  	%r11, %r170, 3;
	and.b32  	%r12, %r170, -4;
	and.b32  	%r13, %r172, 3;
	and.b32  	%r14, %r172, -4;
	mov.b32 	%r258, 0;
$L__BB0_2:
	setp.eq.s32 	%p3, %r8, 1;
	@%p3 bra 	$L__BB0_23;
	setp.lt.u32 	%p4, %r9, 6;
	mov.b32 	%r260, 0;
	@%p4 bra 	$L__BB0_14;
	mov.b32 	%r260, 0;
	mov.u32 	%r261, %r260;
$L__BB0_5:
	add.s32 	%r175, %r260, %r6;
	mul.wide.s32 	%rd22, %r175, 4;
	add.s64 	%rd5, %rd1, %rd22;
	ld.global.u32 	%r25, [%rd5];
	ld.global.u32 	%r26, [%rd5+4];
	setp.le.s32 	%p5, %r25, %r26;
	@%p5 bra 	$L__BB0_7;
	st.global.u32 	[%rd5+4], %r25;
	st.global.u32 	[%rd5], %r26;
$L__BB0_7:
	ld.global.u32 	%r27, [%rd5+8];
	ld.global.u32 	%r28, [%rd5+12];
	setp.le.s32 	%p6, %r27, %r28;
	@%p6 bra 	$L__BB0_9;
	st.global.u32 	[%rd5+12], %r27;
	st.global.u32 	[%rd5+8], %r28;
$L__BB0_9:
	ld.global.u32 	%r29, [%rd5+16];
	ld.global.u32 	%r30, [%rd5+20];
	setp.le.s32 	%p7, %r29, %r30;
	@%p7 bra 	$L__BB0_11;
	st.global.u32 	[%rd5+20], %r29;
	st.global.u32 	[%rd5+16], %r30;
$L__BB0_11:
	ld.global.u32 	%r31, [%rd5+24];
	ld.global.u32 	%r32, [%rd5+28];
	setp.le.s32 	%p8, %r31, %r32;
	@%p8 bra 	$L__BB0_13;
	st.global.u32 	[%rd5+28], %r31;
	st.global.u32 	[%rd5+24], %r32;
$L__BB0_13:
	add.s32 	%r260, %r260, 8;
	add.s32 	%r261, %r261, 4;
	setp.eq.s32 	%p9, %r261, %r12;
	@%p9 bra 	$L__BB0_14;
	bra.uni 	$L__BB0_5;
$L__BB0_14:
	setp.eq.s32 	%p10, %r11, 0;
	@%p10 bra 	$L__BB0_23;
	add.s32 	%r176, %r260, %r6;
	mul.wide.s32 	%rd23, %r176, 4;
	add.s64 	%rd4, %rd1, %rd23;
	ld.global.u32 	%r17, [%rd4];
	ld.global.u32 	%r18, [%rd4+4];
	setp.le.s32 	%p11, %r17, %r18;
	@%p11 bra 	$L__BB0_17;
	st.global.u32 	[%rd4+4], %r17;
	st.global.u32 	[%rd4], %r18;
$L__BB0_17:
	setp.eq.s32 	%p12, %r11, 1;
	@%p12 bra 	$L__BB0_23;
	ld.global.u32 	%r19, [%rd4+8];
	ld.global.u32 	%r20, [%rd4+12];
	setp.le.s32 	%p13, %r19, %r20;
	@%p13 bra 	$L__BB0_20;
	st.global.u32 	[%rd4+12], %r19;
	st.global.u32 	[%rd4+8], %r20;
$L__BB0_20:
	setp.eq.s32 	%p14, %r11, 2;
	@%p14 bra 	$L__BB0_23;
	ld.global.u32 	%r21, [%rd4+16];
	ld.global.u32 	%r22, [%rd4+20];
	setp.le.s32 	%p15, %r21, %r22;
	@%p15 bra 	$L__BB0_23;
	st.global.u32 	[%rd4+20], %r21;
	st.global.u32 	[%rd4+16], %r22;
$L__BB0_23:
	setp.lt.u32 	%p16, %r8, 3;
	@%p16 bra 	$L__BB0_44;
	setp.lt.u32 	%p17, %r10, 6;
	mov.b32 	%r264, 1;
	@%p17 bra 	$L__BB0_35;
	mov.b32 	%r263, 0;
	mov.b32 	%r264, 1;
$L__BB0_26:
	add.s32 	%r180, %r264, %r6;
	mul.wide.s32 	%rd24, %r180, 4;
	add.s64 	%rd6, %rd1, %rd24;
	ld.global.u32 	%r37, [%rd6];
	ld.global.u32 	%r38, [%rd6+4];
	setp.le.s32 	%p18, %r37, %r38;
	@%p18 bra 	$L__BB0_28;
	st.global.u32 	[%rd6+4], %r37;
	st.global.u32 	[%rd6], %r38;
$L__BB0_28:
	ld.global.u32 	%r39, [%rd6+8];
	ld.global.u32 	%r40, [%rd6+12];
	setp.le.s32 	%p19, %r39, %r40;
	@%p19 bra 	$L__BB0_30;
	st.global.u32 	[%rd6+12], %r39;
	st.global.u32 	[%rd6+8], %r40;
$L__BB0_30:
	ld.global.u32 	%r41, [%rd6+16];
	ld.global.u32 	%r42, [%rd6+20];
	setp.le.s32 	%p20, %r41, %r42;
	@%p20 bra 	$L__BB0_32;
	st.global.u32 	[%rd6+20], %r41;
	st.global.u32 	[%rd6+16], %r42;
$L__BB0_32:
	ld.global.u32 	%r43, [%rd6+24];
	ld.global.u32 	%r44, [%rd6+28];
	setp.le.s32 	%p21, %r43, %r44;
	@%p21 bra 	$L__BB0_34;
	st.global.u32 	[%rd6+28], %r43;
	st.global.u32 	[%rd6+24], %r44;
$L__BB0_34:
	add.s32 	%r264, %r264, 8;
	add.s32 	%r263, %r263, 4;
	setp.ne.s32 	%p22, %r263, %r14;
	@%p22 bra 	$L__BB0_26;
$L__BB0_35:
	setp.eq.s32 	%p23, %r13, 0;
	@%p23 bra 	$L__BB0_44;
	add.s32 	%r181, %r264, %r6;
	mul.wide.s32 	%rd25, %r181, 4;
	add.s64 	%rd7, %rd1, %rd25;
	ld.global.u32 	%r48, [%rd7];
	ld.global.u32 	%r49, [%rd7+4];
	setp.le.s32 	%p24, %r48, %r49;
	@%p24 bra 	$L__BB0_38;
	st.global.u32 	[%rd7+4], %r48;
	st.global.u32 	[%rd7], %r49;
$L__BB0_38:
	setp.eq.s32 	%p25, %r13, 1;
	@%p25 bra 	$L__BB0_44;
	ld.global.u32 	%r50, [%rd7+8];
	ld.global.u32 	%r51, [%rd7+12];
	setp.le.s32 	%p26, %r50, %r51;
	@%p26 bra 	$L__BB0_41;
	st.global.u32 	[%rd7+12], %r50;
	st.global.u32 	[%rd7+8], %r51;
$L__BB0_41:
	setp.eq.s32 	%p27, %r13, 2;
	@%p27 bra 	$L__BB0_44;
	ld.global.u32 	%r52, [%rd7+16];
	ld.global.u32 	%r53, [%rd7+20];
	setp.le.s32 	%p28, %r52, %r53;
	@%p28 bra 	$L__BB0_44;
	st.global.u32 	[%rd7+20], %r52;
	st.global.u32 	[%rd7+16], %r53;
$L__BB0_44:
	add.s32 	%r258, %r258, 1;
	setp.ne.s32 	%p29, %r258, %r8;
	@%p29 bra 	$L__BB0_2;
$L__BB0_45:
	bar.sync 	0;
	setp.lt.s32 	%p30, %r3, 2;
	@%p30 bra 	$L__BB0_75;
	mov.b32 	%r265, 2;
	add.s32 	%r58, %r7, %r5;
$L__BB0_47:
	setp.ge.s32 	%p31, %r2, %r7;
	add.s32 	%r184, %r265, 1023;
	and.b32  	%r185, %r184, %r2;
	setp.ne.s32 	%p32, %r185, 0;
	or.pred  	%p33, %p32, %p31;
	@%p33 bra 	$L__BB0_74;
	shr.u32 	%r186, %r265, 1;
	mul.lo.s32 	%r56, %r186, %r161;
	add.s32 	%r57, %r56, %r6;
	setp.le.s32 	%p34, %r58, %r57;
	@%p34 bra 	$L__BB0_74;
	sub.s32 	%r187, %r58, %r57;
	min.s32 	%r59, %r187, %r56;
	add.s32 	%r60, %r59, %r57;
	min.s32 	%r188, %r56, %r59;
	setp.lt.s32 	%p35, %r188, 1;
	mov.u32 	%r266, %r6;
	mov.u32 	%r267, %r6;
	mov.u32 	%r268, %r57;
	@%p35 bra 	$L__BB0_50;
	bra.uni 	$L__BB0_62;
$L__BB0_50:
	setp.ge.s32 	%p40, %r267, %r57;
	mov.u32 	%r271, %r266;
	@%p40 bra 	$L__BB0_57;
	sub.s32 	%r190, %r57, %r267;
	and.b32  	%r64, %r190, 3;
	setp.eq.s32 	%p41, %r64, 0;
	mov.u32 	%r269, %r267;
	mov.u32 	%r271, %r266;
	@%p41 bra 	$L__BB0_55;
	mul.wide.s32 	%rd34, %r267, 4;
	add.s64 	%rd8, %rd1, %rd34;
	ld.global.u32 	%r191, [%rd8];
	mul.wide.s32 	%rd35, %r266, 4;
	add.s64 	%rd9, %rd2, %rd35;
	st.global.u32 	[%rd9], %r191;
	add.s32 	%r269, %r267, 1;
	add.s32 	%r271, %r266, 1;
	setp.eq.s32 	%p42, %r64, 1;
	@%p42 bra 	$L__BB0_55;
	ld.global.u32 	%r192, [%rd8+4];
	st.global.u32 	[%rd9+4], %r192;
	add.s32 	%r269, %r267, 2;
	add.s32 	%r271, %r266, 2;
	setp.eq.s32 	%p43, %r64, 2;
	@%p43 bra 	$L__BB0_55;
	ld.global.u32 	%r193, [%rd8+8];
	st.global.u32 	[%rd9+8], %r193;
	add.s32 	%r269, %r267, 3;
	add.s32 	%r271, %r266, 3;
$L__BB0_55:
	sub.s32 	%r194, %r267, %r57;
	setp.gt.u32 	%p44, %r194, -4;
	@%p44 bra 	$L__BB0_57;
$L__BB0_56:
	mul.wide.s32 	%rd36, %r269, 4;
	add.s64 	%rd37, %rd1, %rd36;
	ld.global.u32 	%r195, [%rd37];
	mul.wide.s32 	%rd38, %r271, 4;
	add.s64 	%rd39, %rd2, %rd38;
	st.global.u32 	[%rd39], %r195;
	ld.global.u32 	%r196, [%rd37+4];
	st.global.u32 	[%rd39+4], %r196;
	ld.global.u32 	%r197, [%rd37+8];
	st.global.u32 	[%rd39+8], %r197;
	ld.global.u32 	%r198, [%rd37+12];
	st.global.u32 	[%rd39+12], %r198;
	add.s32 	%r269, %r269, 4;
	add.s32 	%r271, %r271, 4;
	setp.eq.s32 	%p45, %r269, %r57;
	@%p45 bra 	$L__BB0_57;
	bra.uni 	$L__BB0_56;
$L__BB0_57:
	setp.ge.s32 	%p46, %r268, %r60;
	@%p46 bra 	$L__BB0_67;
	sub.s32 	%r199, %r60, %r268;
	and.b32  	%r85, %r199, 3;
	setp.eq.s32 	%p47, %r85, 0;
	mov.u32 	%r275, %r268;
	mov.u32 	%r276, %r271;
	@%p47 bra 	$L__BB0_66;
	mul.wide.s32 	%rd40, %r268, 4;
	add.s64 	%rd10, %rd1, %rd40;
	ld.global.u32 	%r200, [%rd10];
	mul.wide.s32 	%rd41, %r271, 4;
	add.s64 	%rd11, %rd2, %rd41;
	st.global.u32 	[%rd11], %r200;
	add.s32 	%r276, %r271, 1;
	add.s32 	%r275, %r268, 1;
	setp.eq.s32 	%p48, %r85, 1;
	@%p48 bra 	$L__BB0_66;
	ld.global.u32 	%r201, [%rd10+4];
	st.global.u32 	[%rd11+4], %r201;
	add.s32 	%r276, %r271, 2;
	add.s32 	%r275, %r268, 2;
	setp.eq.s32 	%p49, %r85, 2;
	@%p49 bra 	$L__BB0_66;
	ld.global.u32 	%r202, [%rd10+8];
	st.global.u32 	[%rd11+8], %r202;
	add.s32 	%r276, %r271, 3;
	add.s32 	%r275, %r268, 3;
	bra.uni 	$L__BB0_66;
$L__BB0_62:
	mul.wide.s32 	%rd26, %r267, 4;
	add.s64 	%rd27, %rd1, %rd26;
	ld.global.u32 	%r77, [%rd27];
	mul.wide.s32 	%rd28, %r268, 4;
	add.s64 	%rd29, %rd1, %rd28;
	ld.global.u32 	%r78, [%rd29];
	setp.lt.s32 	%p36, %r77, %r78;
	@%p36 bra 	$L__BB0_64;
	mul.wide.s32 	%rd30, %r266, 4;
	add.s64 	%rd31, %rd2, %rd30;
	st.global.u32 	[%rd31], %r78;
	add.s32 	%r268, %r268, 1;
	bra.uni 	$L__BB0_65;
$L__BB0_64:
	mul.wide.s32 	%rd32, %r266, 4;
	add.s64 	%rd33, %rd2, %rd32;
	st.global.u32 	[%rd33], %r77;
	add.s32 	%r267, %r267, 1;
$L__BB0_65:
	add.s32 	%r266, %r266, 1;
	setp.lt.s32 	%p37, %r267, %r57;
	setp.lt.s32 	%p38, %r268, %r60;
	and.pred  	%p39, %p37, %p38;
	@%p39 bra 	$L__BB0_62;
	bra.uni 	$L__BB0_50;
$L__BB0_66:
	sub.s32 	%r203, %r268, %r60;
	setp.gt.u32 	%p50, %r203, -4;
	@%p50 bra 	$L__BB0_67;
	bra.uni 	$L__BB0_119;
$L__BB0_67:
	setp.ge.s32 	%p52, %r6, %r60;
	@%p52 bra 	$L__BB0_74;
	add.s32 	%r98, %r59, %r56;
	and.b32  	%r99, %r98, 3;
	setp.eq.s32 	%p53, %r99, 0;
	mov.u32 	%r279, %r6;
	@%p53 bra 	$L__BB0_72;
	add.s32 	%r279, %r6, 1;
	mul.wide.s32 	%rd46, %r6, 4;
	add.s64 	%rd12, %rd2, %rd46;
	ld.global.u32 	%r208, [%rd12];
	add.s64 	%rd13, %rd1, %rd46;
	st.global.u32 	[%rd13], %r208;
	setp.eq.s32 	%p54, %r99, 1;
	@%p54 bra 	$L__BB0_72;
	add.s32 	%r279, %r6, 2;
	ld.global.u32 	%r209, [%rd12+4];
	st.global.u32 	[%rd13+4], %r209;
	setp.eq.s32 	%p55, %r99, 2;
	@%p55 bra 	$L__BB0_72;
	add.s32 	%r279, %r6, 3;
	ld.global.u32 	%r210, [%rd12+8];
	st.global.u32 	[%rd13+8], %r210;
$L__BB0_72:
	add.s32 	%r211, %r98, -1;
	setp.lt.u32 	%p56, %r211, 3;
	@%p56 bra 	$L__BB0_74;
$L__BB0_73:
	mul.wide.s32 	%rd47, %r279, 4;
	add.s64 	%rd48, %rd2, %rd47;
	ld.global.u32 	%r212, [%rd48];
	add.s64 	%rd49, %rd1, %rd47;
	st.global.u32 	[%rd49], %r212;
	ld.global.u32 	%r213, [%rd48+4];
	st.global.u32 	[%rd49+4], %r213;
	ld.global.u32 	%r214, [%rd48+8];
	st.global.u32 	[%rd49+8], %r214;
	ld.global.u32 	%r215, [%rd48+12];
	st.global.u32 	[%rd49+12], %r215;
	add.s32 	%r279, %r279, 4;
	setp.ne.s32 	%p57, %r279, %r60;
	@%p57 bra 	$L__BB0_73;
$L__BB0_74:
	bar.sync 	0;
	shl.b32 	%r265, %r265, 1;
	setp.le.s32 	%p58, %r265, %r3;
	@%p58 bra 	$L__BB0_47;
$L__BB0_75:
	setp.ne.s64 	%p59, %rd3, 0;
	@%p59 bra 	$L__BB0_77;
	// begin inline asm
	trap;
	// end inline asm
$L__BB0_77:
	barrier.sync 	0;
	mov.u32 	%r216, %tid.y;
	add.s32 	%r217, %r2, %r216;
	mov.u32 	%r218, %tid.z;
	or.b32  	%r219, %r217, %r218;
	setp.ne.s32 	%p60, %r219, 0;
	@%p60 bra 	$L__BB0_80;
	add.s64 	%rd50, %rd3, 4;
	mov.u32 	%r222, %nctaid.y;
	mul.lo.s32 	%r223, %r1, %r222;
	mov.u32 	%r224, %nctaid.z;
	mul.lo.s32 	%r225, %r223, %r224;
	mov.u32 	%r226, %ctaid.y;
	add.s32 	%r227, %r4, %r226;
	mov.u32 	%r228, %ctaid.z;
	neg.s32 	%r229, %r228;
	setp.eq.s32 	%p61, %r227, %r229;
	sub.s32 	%r230, -2147483647, %r225;
	selp.b32 	%r221, %r230, 1, %p61;
	// begin inline asm
	atom.add.release.gpu.u32 %r220,[%rd50],%r221;
	// end inline asm
$L__BB0_79:
	// begin inline asm
	ld.acquire.gpu.u32 %r231,[%rd50];
	// end inline asm
	xor.b32  	%r232, %r231, %r220;
	setp.gt.s32 	%p62, %r232, -1;
	@%p62 bra 	$L__BB0_79;
$L__BB0_80:
	setp.lt.s32 	%p63, %r8, 1;
	barrier.sync 	0;
	@%p63 bra 	$L__BB0_118;
	mov.b32 	%r283, 0;
$L__BB0_82:
	add.s32 	%r113, %r283, %r6;
	setp.ge.s32 	%p64, %r113, %r160;
	@%p64 bra 	$L__BB0_117;
	mul.wide.s32 	%rd52, %r113, 4;
	add.s64 	%rd53, %rd1, %rd52;
	ld.global.u32 	%r114, [%rd53];
	sub.s32 	%r299, %r113, %r5;
	mov.b32 	%r284, 0;
	mov.u32 	%r285, %r160;
	mov.u32 	%r286, %r284;
$L__BB0_84:
	setp.eq.s32 	%p65, %r286, %r4;
	@%p65 bra 	$L__BB0_115;
	mul.lo.s32 	%r120, %r286, %r3;
	add.s32 	%r235, %r120, %r3;
	sub.s32 	%r236, %r160, %r120;
	setp.lt.s32 	%p66, %r236, %r3;
	selp.b32 	%r121, %r160, %r235, %p66;
	add.s32 	%r130, %r121, -1;
	setp.gt.u32 	%p67, %r286, %r4;
	@%p67 bra 	$L__BB0_87;
	mul.wide.s32 	%rd54, %r120, 4;
	add.s64 	%rd55, %rd1, %rd54;
	ld.global.u32 	%r288, [%rd55];
	bra.uni 	$L__BB0_88;
$L__BB0_87:
	mul.wide.s32 	%rd56, %r120, 4;
	add.s64 	%rd57, %rd1, %rd56;
	ld.global.u32 	%r288, [%rd57];
	setp.eq.s32 	%p68, %r288, %r114;
	@%p68 bra 	$L__BB0_115;
$L__BB0_88:
	setp.gt.s32 	%p69, %r288, %r114;
	@%p69 bra 	$L__BB0_115;
	setp.lt.u32 	%p70, %r286, %r4;
	@%p70 bra 	$L__BB0_91;
	mul.wide.s32 	%rd58, %r121, 4;
	add.s64 	%rd59, %rd1, %rd58;
	ld.global.u32 	%r289, [%rd59+-4];
	bra.uni 	$L__BB0_92;
$L__BB0_91:
	mul.wide.s32 	%rd60, %r121, 4;
	add.s64 	%rd61, %rd1, %rd60;
	ld.global.u32 	%r289, [%rd61+-4];
	setp.eq.s32 	%p71, %r114, %r289;
	@%p71 bra 	$L__BB0_120;
$L__BB0_92:
	setp.lt.s32 	%p72, %r289, %r114;
	@%p72 bra 	$L__BB0_120;
	setp.le.s32 	%p73, %r121, %r120;
	mov.u32 	%r131, %r120;
	@%p73 bra 	$L__BB0_115;
$L__BB0_94:
	sub.s32 	%r237, %r130, %r131;
	shr.u32 	%r238, %r237, 31;
	add.s32 	%r239, %r237, %r238;
	shr.s32 	%r240, %r239, 1;
	add.s32 	%r132, %r240, %r131;
	mul.wide.s32 	%rd62, %r132, 4;
	add.s64 	%rd16, %rd1, %rd62;
	ld.global.u32 	%r133, [%rd16+4];
	setp.le.s32 	%p74, %r133, %r114;
	@%p74 bra 	$L__BB0_97;
	ld.global.u32 	%r241, [%rd16];
	setp.ge.s32 	%p75, %r241, %r114;
	@%p75 bra 	$L__BB0_97;
	sub.s32 	%r242, %r299, %r120;
	add.s32 	%r243, %r242, %r132;
	add.s32 	%r299, %r243, 1;
	bra.uni 	$L__BB0_115;
$L__BB0_97:
	setp.ge.u32 	%p76, %r286, %r4;
	@%p76 bra 	$L__BB0_100;
	setp.le.s32 	%p77, %r133, %r114;
	ld.global.u32 	%r244, [%rd16];
	setp.gt.s32 	%p78, %r244, %r114;
	or.pred  	%p79, %p78, %p77;
	@%p79 bra 	$L__BB0_100;
	sub.s32 	%r245, %r299, %r120;
	add.s32 	%r246, %r245, %r132;
	add.s32 	%r299, %r246, 1;
	bra.uni 	$L__BB0_115;
$L__BB0_100:
	setp.gt.u32 	%p80, %r286, %r4;
	@%p80 bra 	$L__BB0_104;
	ld.global.u32 	%r292, [%rd16];
$L__BB0_102:
	setp.ne.s32 	%p84, %r292, %r114;
	@%p84 bra 	$L__BB0_103;
	bra.uni 	$L__BB0_106;
$L__BB0_103:
	setp.lt.s32 	%p85, %r292, %r114;
	add.s32 	%r249, %r132, -1;
	add.s32 	%r250, %r132, 1;
	selp.b32 	%r131, %r250, %r131, %p85;
	selp.b32 	%r130, %r130, %r249, %p85;
	setp.ge.s32 	%p86, %r130, %r131;
	@%p86 bra 	$L__BB0_94;
	bra.uni 	$L__BB0_115;
$L__BB0_104:
	ld.global.u32 	%r292, [%rd16];
	setp.ge.s32 	%p81, %r292, %r114;
	setp.lt.s32 	%p82, %r133, %r114;
	or.pred  	%p83, %p81, %p82;
	@%p83 bra 	$L__BB0_102;
	sub.s32 	%r247, %r299, %r120;
	add.s32 	%r248, %r247, %r132;
	add.s32 	%r299, %r248, 1;
	bra.uni 	$L__BB0_115;
$L__BB0_106:
	setp.lt.u32 	%p87, %r286, %r4;
	mov.u32 	%r296, %r114;
	@%p87 bra 	$L__BB0_107;
	bra.uni 	$L__BB0_112;
$L__BB0_107:
	min.s32 	%r253, %r285, %r3;
	add.s32 	%r254, %r253, %r284;
	max.s32 	%r140, %r132, %r254;
	mov.u32 	%r293, %r114;
$L__BB0_108:
	setp.eq.s32 	%p92, %r132, %r140;
	mov.u32 	%r295, %r140;
	@%p92 bra 	$L__BB0_111;
	setp.gt.s32 	%p93, %r293, %r114;
	mov.u32 	%r295, %r132;
	@%p93 bra 	$L__BB0_111;
	add.s32 	%r295, %r132, 1;
	mul.wide.s32 	%rd65, %r132, 4;
	add.s64 	%rd66, %rd1, %rd65;
	ld.global.u32 	%r293, [%rd66+4];
	setp.le.s32 	%p94, %r293, %r114;
	mov.u32 	%r132, %r295;
	@%p94 bra 	$L__BB0_108;
$L__BB0_111:
	sub.s32 	%r255, %r299, %r120;
	add.s32 	%r299, %r255, %r295;
	bra.uni 	$L__BB0_115;
$L__BB0_112:
	setp.lt.s32 	%p88, %r132, %r120;
	setp.lt.s32 	%p89, %r296, %r114;
	or.pred  	%p90, %p88, %p89;
	@%p90 bra 	$L__BB0_114;
	add.s32 	%r149, %r132, -1;
	mul.wide.s32 	%rd63, %r132, 4;
	add.s64 	%rd64, %rd1, %rd63;
	ld.global.u32 	%r296, [%rd64+-4];
	setp.ge.s32 	%p91, %r296, %r114;
	mov.u32 	%r132, %r149;
	@%p91 bra 	$L__BB0_112;
$L__BB0_114:
	sub.s32 	%r251, %r299, %r120;
	add.s32 	%r252, %r251, %r132;
	add.s32 	%r299, %r252, 1;
$L__BB0_115:
	add.s32 	%r286, %r286, 1;
	sub.s32 	%r285, %r285, %r3;
	add.s32 	%r284, %r284, %r3;
	setp.ne.s32 	%p95, %r286, %r1;
	@%p95 bra 	$L__BB0_84;
	mul.wide.s32 	%rd67, %r299, 4;
	add.s64 	%rd68, %rd2, %rd67;
	st.global.u32 	[%rd68], %r114;
$L__BB0_117:
	add.s32 	%r283, %r283, 1;
	setp.ne.s32 	%p96, %r283, %r8;
	@%p96 bra 	$L__BB0_82;
$L__BB0_118:
	ret;
$L__BB0_119:
	mul.wide.s32 	%rd42, %r275, 4;
	add.s64 	%rd43, %rd1, %rd42;
	ld.global.u32 	%r204, [%rd43];
	mul.wide.s32 	%rd44, %r276, 4;
	add.s64 	%rd45, %rd2, %rd44;
	st.global.u32 	[%rd45], %r204;
	ld.global.u32 	%r205, [%rd43+4];
	st.global.u32 	[%rd45+4], %r205;
	ld.global.u32 	%r206, [%rd43+8];
	st.global.u32 	[%rd45+8], %r206;
	ld.global.u32 	%r207, [%rd43+12];
	st.global.u32 	[%rd45+12], %r207;
	add.s32 	%r276, %r276, 4;
	add.s32 	%r275, %r275, 4;
	setp.eq.s32 	%p51, %r275, %r60;
	@%p51 bra 	$L__BB0_67;
	bra.uni 	$L__BB0_119;
$L__BB0_120:
	sub.s32 	%r256, %r299, %r120;
	add.s32 	%r257, %r256, %r130;
	add.s32 	%r299, %r257, 1;
	bra.uni 	$L__BB0_115;

}


// ===== COMPILED SASS (sm_100) =====

	.target	sm_100

	.elftype	@"ET_EXEC"


//--------------------- .note.nv.tkinfo           --------------------------
	.section	.note.nv.tkinfo,"",@"SHT_NOTE"
	.sectionflags	@"SHF_NOTE_NV_TKINFO"
	.tkinfo
        /*0018*/ 	.word	0x00000002
        /*0030*/ 	.string	""
        /*0030*/ 	.string	"ptxas"
        /*0030*/ 	.string	"Cuda compilation tools, release 13.0, V13.0.88"
        /*0030*/ 	.string	"Build cuda_13.0.r13.0/compiler.36424714_0"
        /*0030*/ 	.string	"-arch sm_100 -m 64 "



//--------------------- .note.nv.cuinfo           --------------------------
	.section	.note.nv.cuinfo,"",@"SHT_NOTE"
	.sectionflags	@"SHF_NOTE_NV_CUINFO"
        /*0018*/ 	.short	0x0002
        /*001a*/ 	.short	0x0064
        /*001c*/ 	.short	0x0082
	.zero		2


//--------------------- .nv.info                  --------------------------
	.section	.nv.info,"",@"SHT_CUDA_INFO"
	.align	4


	//----- nvinfo : EIATTR_REGCOUNT
	.align		4
        /*0000*/ 	.byte	0x04, 0x2f
        /*0002*/ 	.short	(.L_1 - .L_0)
	.align		4
.L_0:
        /*0004*/ 	.word	index@(_Z10merge_sortPiS_ii)
        /*0008*/ 	.word	0x0000001e


	//----- nvinfo : EIATTR_FRAME_SIZE
	.align		4
.L_1:
        /*000c*/ 	.byte	0x04, 0x11
        /*000e*/ 	.short	(.L_3 - .L_2)
	.align		4
.L_2:
        /*0010*/ 	.word	index@(_Z10merge_sortPiS_ii)
        /*0014*/ 	.word	0x00000000


	//----- nvinfo : EIATTR_MIN_STACK_SIZE
	.align		4
.L_3:
        /*0018*/ 	.byte	0x04, 0x12
        /*001a*/ 	.short	(.L_5 - .L_4)
	.align		4
.L_4:
        /*001c*/ 	.word	index@(_Z10merge_sortPiS_ii)
        /*0020*/ 	.word	0x00000000
.L_5:


//--------------------- .nv.compat                --------------------------
	.section	.nv.compat,"",@"SHT_CUDA_COMPAT_INFO"
	.align	4
        /*0000*/ 	.byte	0x02, 0x09, 0x00, 0x00, 0x02, 0x02, 0x01, 0x00, 0x02, 0x05, 0x05, 0x00, 0x03, 0x07, 0x01, 0x01
        /*0010*/ 	.byte	0x02, 0x03, 0x00, 0x00, 0x02, 0x06, 0x01, 0x00, 0x04, 0x0b, 0x08, 0x00, 0x09, 0x00, 0x00, 0x00
        /*0020*/ 	.byte	0x00, 0x00, 0x00, 0x00


//--------------------- .nv.info._Z10merge_sortPiS_ii --------------------------
	.section	.nv.info._Z10merge_sortPiS_ii,"",@"SHT_CUDA_INFO"
	.sectionflags	@""
	.align	4


	//----- nvinfo : EIATTR_CUDA_API_VERSION
	.align		4
        /*0000*/ 	.byte	0x04, 0x37
        /*0002*/ 	.short	(.L_7 - .L_6)
.L_6:
        /*0004*/ 	.word	0x00000082


	//----- nvinfo : EIATTR_KPARAM_INFO
	.align		4
.L_7:
        /*0008*/ 	.byte	0x04, 0x17
        /*000a*/ 	.short	(.L_9 - .L_8)
.L_8:
        /*000c*/ 	.word	0x00000000
        /*0010*/ 	.short	0x0003
        /*0012*/ 	.short	0x0014
        /*0014*/ 	.byte	0x00, 0xf0, 0x11, 0x00


	//----- nvinfo : EIATTR_KPARAM_INFO
	.align		4
.L_9:
        /*0018*/ 	.byte	0x04, 0x17
        /*001a*/ 	.short	(.L_11 - .L_10)
.L_10:
        /*001c*/ 	.word	0x00000000
        /*0020*/ 	.short	0x0002
        /*0022*/ 	.short	0x0010
        /*0024*/ 	.byte	0x00, 0xf0, 0x11, 0x00


	//----- nvinfo : EIATTR_KPARAM_INFO
	.align		4
.L_11:
        /*0028*/ 	.byte	0x04, 0x17
        /*002a*/ 	.short	(.L_13 - .L_12)
.L_12:
        /*002c*/ 	.word	0x00000000
        /*0030*/ 	.short	0x0001
        /*0032*/ 	.short	0x0008
        /*0034*/ 	.byte	0x00, 0xf5, 0x21, 0x00


	//----- nvinfo : EIATTR_KPARAM_INFO
	.align		4
.L_13:
        /*0038*/ 	.byte	0x04, 0x17
        /*003a*/ 	.short	(.L_15 - .L_14)
.L_14:
        /*003c*/ 	.word	0x00000000
        /*0040*/ 	.short	0x0000
        /*0042*/ 	.short	0x0000
        /*0044*/ 	.byte	0x00, 0xf5, 0x21, 0x00


	//----- nvinfo : EIATTR_SPARSE_MMA_MASK
	.align		4
.L_15:
        /*0048*/ 	.byte	0x03, 0x50
        /*004a*/ 	.short	0x0000


	//----- nvinfo : EIATTR_MAXREG_COUNT
	.align		4
        /*004c*/ 	.byte	0x03, 0x1b
        /*004e*/ 	.short	0x00ff


	//----- nvinfo : EIATTR_NUM_BARRIERS
	.align		4
        /*0050*/ 	.byte	0x02, 0x4c
        /*0052*/ 	.byte	0x01
	.zero		1


	//----- nvinfo : EIATTR_MERCURY_ISA_VERSION
	.align		4
        /*0054*/ 	.byte	0x03, 0x5f
        /*0056*/ 	.short	0x0101


	//----- nvinfo : EIATTR_INT_WARP_WIDE_INSTR_OFFSETS
	.align		4
        /*0058*/ 	.byte	0x04, 0x31
        /*005a*/ 	.short	(.L_17 - .L_16)


	//   ....[0]....
.L_16:
        /*005c*/ 	.word	0x00001730


	//   ....[1]....
        /*0060*/ 	.word	0x00001870


	//----- nvinfo : EIATTR_COOP_GROUP_MASK_REGIDS
	.align		4
.L_17:
        /*0064*/ 	.byte	0x04, 0x29
        /*0066*/ 	.short	(.L_19 - .L_18)


	//   ....[0]....
.L_18:
        /*0068*/ 	.word	0xffffffff


	//   ....[1]....
        /*006c*/ 	.word	0xffffffff


	//----- nvinfo : EIATTR_COOP_GROUP_INSTR_OFFSETS
	.align		4
.L_19:
        /*0070*/ 	.byte	0x04, 0x28
        /*0072*/ 	.short	(.L_21 - .L_20)


	//   ....[0]....
.L_20:
        /*0074*/ 	.word	0x00001690


	//   ....[1]....
        /*0078*/ 	.word	0x00001910


	//----- nvinfo : EIATTR_VRC_CTA_INIT_COUNT
	.align		4
.L_21:
        /*007c*/ 	.byte	0x02, 0x4a
	.zero		1
	.zero		1


	//----- nvinfo : EIATTR_EXIT_INSTR_OFFSETS
	.align		4
        /*0080*/ 	.byte	0x04, 0x1c
        /*0082*/ 	.short	(.L_23 - .L_22)


	//   ....[0]....
.L_22:
        /*0084*/ 	.word	0x00001920


	//   ....[1]....
        /*0088*/ 	.word	0x000022a0


	//----- nvinfo : EIATTR_CRS_STACK_SIZE
	.align		4
.L_23:
        /*008c*/ 	.byte	0x04, 0x1e
        /*008e*/ 	.short	(.L_25 - .L_24)
.L_24:
        /*0090*/ 	.word	0x00000000


	//----- nvinfo : EIATTR_CBANK_PARAM_SIZE
	.align		4
.L_25:
        /*0094*/ 	.byte	0x03, 0x19
        /*0096*/ 	.short	0x0018


	//----- nvinfo : EIATTR_PARAM_CBANK
	.align		4
        /*0098*/ 	.byte	0x04, 0x0a
        /*009a*/ 	.short	(.L_27 - .L_26)
	.align		4
.L_26:
        /*009c*/ 	.word	index@(.nv.constant0._Z10merge_sortPiS_ii)
        /*00a0*/ 	.short	0x0380
        /*00a2*/ 	.short	0x0018


	//----- nvinfo : EIATTR_SW_WAR
	.align		4
.L_27:
        /*00a4*/ 	.byte	0x04, 0x36
        /*00a6*/ 	.short	(.L_29 - .L_28)
.L_28:
        /*00a8*/ 	.word	0x00000008
.L_29:


//--------------------- .nv.callgraph             --------------------------
	.section	.nv.callgraph,"",@"SHT_CUDA_CALLGRAPH"
	.align	4
	.sectionentsize	8
	.align		4
        /*0000*/ 	.word	0x00000000
	.align		4
        /*0004*/ 	.word	0xffffffff
	.align		4
        /*0008*/ 	.word	0x00000000
	.align		4
        /*000c*/ 	.word	0xfffffffe
	.align		4
        /*0010*/ 	.word	0x00000000
	.align		4
        /*0014*/ 	.word	0xfffffffd
	.align		4
        /*0018*/ 	.word	0x00000000
	.align		4
        /*001c*/ 	.word	0xfffffffc


//--------------------- .text._Z10merge_sortPiS_ii --------------------------
	.section	.text._Z10merge_sortPiS_ii,"ax",@progbits
	.align	128
        .global         _Z10merge_sortPiS_ii
        .type           _Z10merge_sortPiS_ii,@function
        .size           _Z10merge_sortPiS_ii,(.L_x_64 - _Z10merge_sortPiS_ii)
        .other          _Z10merge_sortPiS_ii,@"STO_CUDA_ENTRY STV_DEFAULT"
_Z10merge_sortPiS_ii:
.text._Z10merge_sortPiS_ii:
[----:B------:R-:W-:Y:S01]  /*0000*/  LDC R1, c[0x0][0x37c] ;  /* 0x0000df00ff017b82 */ /* 0x000fe20000000800 */
[----:B------:R-:W0:Y:S07]  /*0010*/  S2R R24, SR_TID.X ;  /* 0x0000000000187919 */ /* 0x000e2e0000002100 */
[----:B------:R-:W1:Y:S01]  /*0020*/  LDC.64 R2, c[0x0][0x390] ;  /* 0x0000e400ff027b82 */ /* 0x000e620000000a00 */
[----:B------:R-:W2:Y:S01]  /*0030*/  LDCU UR13, c[0x0][0x370] ;  /* 0x00006e00ff0d77ac */ /* 0x000ea20008000800 */
[----:B------:R-:W-:Y:S01]  /*0040*/  BSSY.RECONVERGENT B0, `(.L_x_0) ;  /* 0x000009f000007945 */ /* 0x000fe20003800200 */
[----:B------:R-:W1:Y:S05]  /*0050*/  LDCU UR4, c[0x0][0x360] ;  /* 0x00006c00ff0477ac */ /* 0x000e6a0008000800 */
[----:B------:R-:W3:Y:S01]  /*0060*/  S2UR UR14, SR_CTAID.X ;  /* 0x00000000000e79c3 */ /* 0x000ee20000002500 */
[----:B------:R-:W4:Y:S01]  /*0070*/  LDCU.64 UR10, c[0x0][0x358] ;  /* 0x00006b00ff0a77ac */ /* 0x000f220008000a00 */
[----:B------:R-:W-:-:S05]  /*0080*/  CS2R.32 R23, SR_CgaSize ;  /* 0x0000000000177805 */ /* 0x000fca0000008a00 */
[----:B------:R-:W-:-:S05]  /*0090*/  IMAD R23, R23, -0xa0, RZ ;  /* 0xffffff6017177824 */ /* 0x000fca00078e02ff */
[----:B------:R-:W-:-:S14]  /*00a0*/  R2UR UR9, R23 ;  /* 0x00000000170972ca */ /* 0x000fdc00000e0000 */
[----:B------:R-:W0:Y:S01]  /*00b0*/  LDCU UR9, c[0x0][UR9+0x258] ;  /* 0x00004b00090977ac */ /* 0x000e220008000800 */
[----:B------:R-:W-:-:S05]  /*00c0*/  CS2R.32 R23, SR_CgaSize ;  /* 0x0000000000177805 */ /* 0x000fca0000008a00 */
[----:B------:R-:W-:-:S05]  /*00d0*/  IMAD R23, R23, -0xa0, RZ ;  /* 0xffffff6017177824 */ /* 0x000fca00078e02ff */
[----:B------:R-:W-:-:S14]  /*00e0*/  R2UR UR12, R23 ;  /* 0x00000000170c72ca */ /* 0x000fdc00000e0000 */
[----:B------:R-:W2:Y:S01]  /*00f0*/  LDCU UR12, c[0x0][UR12+0x254] ;  /* 0x00004a800c0c77ac */ /* 0x000ea20008000800 */
[----:B-1----:R-:W-:-:S05]  /*0100*/  IMAD R23, R3, UR4, RZ ;  /* 0x0000000403177c24 */ /* 0x002fca000f8e02ff */
[C---:B------:R-:W-:Y:S01]  /*0110*/  ISETP.GT.AND P0, PT, R23.reuse, R2, PT ;  /* 0x000000021700720c */ /* 0x040fe20003f04270 */
[----:B---3--:R-:W-:-:S04]  /*0120*/  IMAD R22, R23, UR14, RZ ;  /* 0x0000000e17167c24 */ /* 0x008fc8000f8e02ff */
[--C-:B0-----:R-:W-:Y:S02]  /*0130*/  IMAD R11, R24, R3, R22.reuse ;  /* 0x00000003180b7224 */ /* 0x101fe400078e0216 */
[----:B------:R-:W-:Y:S02]  /*0140*/  IMAD.MOV R9, RZ, RZ, -R22 ;  /* 0x000000ffff097224 */ /* 0x000fe400078e0a16 */
[----:B------:R-:W-:-:S03]  /*0150*/  IMAD.MOV R10, RZ, RZ, -R11 ;  /* 0x000000ffff0a7224 */ /* 0x000fc600078e0a0b */
[-C--:B------:R-:W-:Y:S02]  /*0160*/  VIADDMNMX R9, R9, R2.reuse, R23, PT ;  /* 0x0000000209097246 */ /* 0x080fe40003800117 */
[-C--:B------:R-:W-:Y:S02]  /*0170*/  VIADDMNMX R10, R10, R2.reuse, R3, PT ;  /* 0x000000020a0a7246 */ /* 0x080fe40003800103 */
[----:B------:R-:W-:Y:S02]  /*0180*/  SEL R9, R9, R2, !P0 ;  /* 0x0000000209097207 */ /* 0x000fe40004000000 */
[----:B------:R-:W-:-:S13]  /*0190*/  ISETP.GE.AND P1, PT, R10, 0x1, PT ;  /* 0x000000010a00780c */ /* 0x000fda0003f26270 */
[----:B--2-4-:R-:W-:Y:S05]  /*01a0*/  @!P1 BRA `(.L_x_1) ;  /* 0x0000000800209947 */ /* 0x014fea0003800000 */
[C---:B------:R-:W-:Y:S02]  /*01b0*/  VIADD R13, R10.reuse, 0xfffffffe ;  /* 0xfffffffe0a0d7836 */ /* 0x040fe40000000000 */
[----:B------:R-:W-:Y:S02]  /*01c0*/  VIADD R12, R10, 0xfffffffd ;  /* 0xfffffffd0a0c7836 */ /* 0x000fe40000000000 */
[----:B------:R-:W-:Y:S01]  /*01d0*/  IMAD.MOV.U32 R5, RZ, RZ, RZ ;  /* 0x000000ffff057224 */ /* 0x000fe200078e00ff */
[----:B------:R-:W-:Y:S02]  /*01e0*/  LEA.HI R4, R13, 0x1, RZ, 0x1f ;  /* 0x000000010d047811 */ /* 0x000fe400078ff8ff */
[----:B------:R-:W-:Y:S02]  /*01f0*/  LEA.HI R0, R12, 0x1, RZ, 0x1f ;  /* 0x000000010c007811 */ /* 0x000fe400078ff8ff */
[----:B------:R-:W-:Y:S02]  /*0200*/  LOP3.LUT R8, R4, 0x3, RZ, 0xc0, !PT ;  /* 0x0000000304087812 */ /* 0x000fe400078ec0ff */
[----:B------:R-:W-:-:S02]  /*0210*/  LOP3.LUT R7, R0, 0x3, RZ, 0xc0, !PT ;  /* 0x0000000300077812 */ /* 0x000fc400078ec0ff */
[----:B------:R-:W-:Y:S02]  /*0220*/  LOP3.LUT R4, R4, 0xfffffffc, RZ, 0xc0, !PT ;  /* 0xfffffffc04047812 */ /* 0x000fe400078ec0ff */
[----:B------:R-:W-:-:S07]  /*0230*/  LOP3.LUT R0, R0, 0xfffffffc, RZ, 0xc0, !PT ;  /* 0xfffffffc00007812 */ /* 0x000fce00078ec0ff */
.L_x_12:
[----:B------:R-:W-:Y:S01]  /*0240*/  ISETP.NE.AND P1, PT, R10, 0x1, PT ;  /* 0x000000010a00780c */ /* 0x000fe20003f25270 */
[----:B------:R-:W-:Y:S01]  /*0250*/  VIADD R5, R5, 0x1 ;  /* 0x0000000105057836 */ /* 0x000fe20000000000 */
[----:B------:R-:W-:Y:S04]  /*0260*/  BSSY.RECONVERGENT B1, `(.L_x_2) ;  /* 0x000003d000017945 */ /* 0x000fe80003800200 */
[----:B------:R-:W-:-:S07]  /*0270*/  ISETP.NE.AND P0, PT, R5, R10, PT ;  /* 0x0000000a0500720c */ /* 0x000fce0003f05270 */
[----:B01----:R-:W-:Y:S06]  /*0280*/  @!P1 BRA `(.L_x_3) ;  /* 0x0000000000e89947 */ /* 0x003fec0003800000 */
[----:B------:R-:W-:Y:S01]  /*0290*/  ISETP.GE.U32.AND P2, PT, R13, 0x6, PT ;  /* 0x000000060d00780c */ /* 0x000fe20003f46070 */
[----:B------:R-:W-:Y:S01]  /*02a0*/  BSSY.RECONVERGENT B2, `(.L_x_4) ;  /* 0x0000021000027945 */ /* 0x000fe20003800200 */
[----:B------:R-:W-:Y:S01]  /*02b0*/  ISETP.NE.AND P1, PT, R8, RZ, PT ;  /* 0x000000ff0800720c */ /* 0x000fe20003f25270 */
[----:B------:R-:W-:-:S10]  /*02c0*/  IMAD.MOV.U32 R6, RZ, RZ, RZ ;  /* 0x000000ffff067224 */ /* 0x000fd400078e00ff */
[----:B------:R-:W-:Y:S05]  /*02d0*/  @!P2 BRA `(.L_x_5) ;  /* 0x000000000074a947 */ /* 0x000fea0003800000 */
[----:B------:R-:W-:Y:S02]  /*02e0*/  HFMA2 R15, -RZ, RZ, 0, 0 ;  /* 0x00000000ff0f7431 */ /* 0x000fe400000001ff */
[----:B------:R-:W-:-:S07]  /*02f0*/  IMAD.MOV.U32 R6, RZ, RZ, RZ ;  /* 0x000000ffff067224 */ /* 0x000fce00078e00ff */
.L_x_6:
[----:B------:R-:W0:Y:S01]  /*0300*/  LDC.64 R2, c[0x0][0x380] ;  /* 0x0000e000ff027b82 */ /* 0x000e220000000a00 */
[----:B------:R-:W-:-:S04]  /*0310*/  IMAD.IADD R17, R11, 0x1, R6 ;  /* 0x000000010b117824 */ /* 0x000fc800078e0206 */
[----:B0-----:R-:W-:-:S05]  /*0320*/  IMAD.WIDE R2, R17, 0x4, R2 ;  /* 0x0000000411027825 */ /* 0x001fca00078e0202 */
[----:B------:R-:W2:Y:S04]  /*0330*/  LDG.E R19, desc[UR10][R2.64+0x8] ;  /* 0x0000080a02137981 */ /* 0x000ea8000c1e1900 */
[----:B------:R-:W2:Y:S04]  /*0340*/  LDG.E R16, desc[UR10][R2.64+0xc] ;  /* 0x00000c0a02107981 */ /* 0x000ea8000c1e1900 */
[----:B------:R-:W3:Y:S04]  /*0350*/  LDG.E R21, desc[UR10][R2.64+0x10] ;  /* 0x0000100a02157981 */ /* 0x000ee8000c1e1900 */
[----:B------:R-:W3:Y:S04]  /*0360*/  LDG.E R18, desc[UR10][R2.64+0x14] ;  /* 0x0000140a02127981 */ /* 0x000ee8000c1e1900 */
[----:B------:R-:W4:Y:S04]  /*0370*/  LDG.E R25, desc[UR10][R2.64+0x18] ;  /* 0x0000180a02197981 */ /* 0x000f28000c1e1900 */
[----:B------:R-:W4:Y:S04]  /*0380*/  LDG.E R20, desc[UR10][R2.64+0x1c] ;  /* 0x00001c0a02147981 */ /* 0x000f28000c1e1900 */
[----:B------:R-:W5:Y:S04]  /*0390*/  LDG.E R17, desc[UR10][R2.64] ;  /* 0x0000000a02117981 */ /* 0x000f68000c1e1900 */
[----:B------:R-:W5:Y:S01]  /*03a0*/  LDG.E R14, desc[UR10][R2.64+0x4] ;  /* 0x0000040a020e7981 */ /* 0x000f62000c1e1900 */
[----:B------:R-:W-:-:S02]  /*03b0*/  VIADD R15, R15, 0x4 ;  /* 0x000000040f0f7836 */ /* 0x000fc40000000000 */
[----:B------:R-:W-:Y:S01]  /*03c0*/  VIADD R6, R6, 0x8 ;  /* 0x0000000806067836 */ /* 0x000fe20000000000 */
[----:B--2---:R-:W-:Y:S02]  /*03d0*/  ISETP.GT.AND P3, PT, R19, R16, PT ;  /* 0x000000101300720c */ /* 0x004fe40003f64270 */
[----:B---3--:R-:W-:Y:S02]  /*03e0*/  ISETP.GT.AND P4, PT, R21, R18, PT ;  /* 0x000000121500720c */ /* 0x008fe40003f84270 */
[----:B----4-:R-:W-:Y:S02]  /*03f0*/  ISETP.GT.AND P5, PT, R25, R20, PT ;  /* 0x000000141900720c */ /* 0x010fe40003fa4270 */
[----:B-----5:R-:W-:-:S07]  /*0400*/  ISETP.GT.AND P2, PT, R17, R14, PT ;  /* 0x0000000e1100720c */ /* 0x020fce0003f44270 */
[----:B------:R0:W-:Y:S04]  /*0410*/  @P3 STG.E desc[UR10][R2.64+0xc], R19 ;  /* 0x00000c1302003986 */ /* 0x0001e8000c10190a */
[----:B------:R0:W-:Y:S04]  /*0420*/  @P3 STG.E desc[UR10][R2.64+0x8], R16 ;  /* 0x0000081002003986 */ /* 0x0001e8000c10190a */
[----:B------:R0:W-:Y:S04]  /*0430*/  @P4 STG.E desc[UR10][R2.64+0x14], R21 ;  /* 0x0000141502004986 */ /* 0x0001e8000c10190a */
[----:B------:R0:W-:Y:S04]  /*0440*/  @P4 STG.E desc[UR10][R2.64+0x10], R18 ;  /* 0x0000101202004986 */ /* 0x0001e8000c10190a */
[----:B------:R0:W-:Y:S04]  /*0450*/  @P5 STG.E desc[UR10][R2.64+0x1c], R25 ;  /* 0x00001c1902005986 */ /* 0x0001e8000c10190a */
[----:B------:R0:W-:Y:S04]  /*0460*/  @P5 STG.E desc[UR10][R2.64+0x18], R20 ;  /* 0x0000181402005986 */ /* 0x0001e8000c10190a */
[----:B------:R0:W-:Y:S04]  /*0470*/  @P2 STG.E desc[UR10][R2.64+0x4], R17 ;  /* 0x0000041102002986 */ /* 0x0001e8000c10190a */
[----:B------:R0:W-:Y:S01]  /*0480*/  @P2 STG.E desc[UR10][R2.64], R14 ;  /* 0x0000000e02002986 */ /* 0x0001e2000c10190a */
[----:B------:R-:W-:-:S13]  /*0490*/  ISETP.NE.AND P2, PT, R15, R4, PT ;  /* 0x000000040f00720c */ /* 0x000fda0003f45270 */
[----:B0-----:R-:W-:Y:S05]  /*04a0*/  @P2 BRA `(.L_x_6) ;  /* 0xfffffffc00942947 */ /* 0x001fea000383ffff */
.L_x_5:
[----:B------:R-:W-:Y:S05]  /*04b0*/  BSYNC.RECONVERGENT B2 ;  /* 0x0000000000027941 */ /* 0x000fea0003800200 */
.L_x_4:
[----:B------:R-:W-:Y:S05]  /*04c0*/  @!P1 BRA `(.L_x_3) ;  /* 0x0000000000589947 */ /* 0x000fea0003800000 */
[----:B------:R-:W0:Y:S01]  /*04d0*/  LDC.64 R2, c[0x0][0x380] ;  /* 0x0000e000ff027b82 */ /* 0x000e220000000a00 */
[----:B------:R-:W-:-:S04]  /*04e0*/  IMAD.IADD R15, R11, 0x1, R6 ;  /* 0x000000010b0f7824 */ /* 0x000fc800078e0206 */
[----:B0-----:R-:W-:-:S05]  /*04f0*/  IMAD.WIDE R2, R15, 0x4, R2 ;  /* 0x000000040f027825 */ /* 0x001fca00078e0202 */
[----:B------:R-:W2:Y:S04]  /*0500*/  LDG.E R15, desc[UR10][R2.64] ;  /* 0x0000000a020f7981 */ /* 0x000ea8000c1e1900 */
[----:B------:R-:W2:Y:S02]  /*0510*/  LDG.E R6, desc[UR10][R2.64+0x4] ;  /* 0x0000040a02067981 */ /* 0x000ea4000c1e1900 */
[----:B--2---:R-:W-:-:S13]  /*0520*/  ISETP.GT.AND P1, PT, R15, R6, PT ;  /* 0x000000060f00720c */ /* 0x004fda0003f24270 */
[----:B------:R0:W-:Y:S04]  /*0530*/  @P1 STG.E desc[UR10][R2.64+0x4], R15 ;  /* 0x0000040f02001986 */ /* 0x0001e8000c10190a */
[----:B------:R0:W-:Y:S01]  /*0540*/  @P1 STG.E desc[UR10][R2.64], R6 ;  /* 0x0000000602001986 */ /* 0x0001e2000c10190a */
[----:B------:R-:W-:-:S13]  /*0550*/  ISETP.NE.AND P1, PT, R8, 0x1, PT ;  /* 0x000000010800780c */ /* 0x000fda0003f25270 */
[----:B0-----:R-:W-:Y:S05]  /*0560*/  @!P1 BRA `(.L_x_3) ;  /* 0x0000000000309947 */ /* 0x001fea0003800000 */
        /* <DEDUP_REMOVED lines=11> */
[----:B------:R0:W-:Y:S02]  /*0620*/  @P1 STG.E desc[UR10][R2.64+0x10], R6 ;  /* 0x0000100602001986 */ /* 0x0001e4000c10190a */
.L_x_3:
[----:B------:R-:W-:Y:S05]  /*0630*/  BSYNC.RECONVERGENT B1 ;  /* 0x0000000000017941 */ /* 0x000fea0003800200 */
.L_x_2:
[----:B------:R-:W-:Y:S01]  /*0640*/  ISETP.GE.U32.AND P1, PT, R10, 0x3, PT ;  /* 0x000000030a00780c */ /* 0x000fe20003f26070 */
[----:B------:R-:W-:-:S12]  /*0650*/  BSSY.RECONVERGENT B1, `(.L_x_7) ;  /* 0x000003c000017945 */ /* 0x000fd80003800200 */
[----:B------:R-:W-:Y:S05]  /*0660*/  @!P1 BRA `(.L_x_8) ;  /* 0x0000000000e89947 */ /* 0x000fea0003800000 */
[----:B------:R-:W-:Y:S01]  /*0670*/  ISETP.GE.U32.AND P2, PT, R12, 0x6, PT ;  /* 0x000000060c00780c */ /* 0x000fe20003f46070 */
[----:B------:R-:W-:Y:S01]  /*0680*/  BSSY.RECONVERGENT B2, `(.L_x_9) ;  /* 0x0000021000027945 */ /* 0x000fe20003800200 */
[----:B------:R-:W-:Y:S01]  /*0690*/  ISETP.NE.AND P1, PT, R7, RZ, PT ;  /* 0x000000ff0700720c */ /* 0x000fe20003f25270 */
[----:B0-----:R-:W-:-:S10]  /*06a0*/  IMAD.MOV.U32 R6, RZ, RZ, 0x1 ;  /* 0x00000001ff067424 */ /* 0x001fd400078e00ff */
[----:B------:R-:W-:Y:S05]  /*06b0*/  @!P2 BRA `(.L_x_10) ;  /* 0x000000000074a947 */ /* 0x000fea0003800000 */
[----:B------:R-:W-:Y:S02]  /*06c0*/  IMAD.MOV.U32 R15, RZ, RZ, RZ ;  /* 0x000000ffff0f7224 */ /* 0x000fe400078e00ff */
[----:B------:R-:W-:-:S07]  /*06d0*/  IMAD.MOV.U32 R6, RZ, RZ, 0x1 ;  /* 0x00000001ff067424 */ /* 0x000fce00078e00ff */
.L_x_11:
[----:B------:R-:W0:Y:S01]  /*06e0*/  LDC.64 R2, c[0x0][0x380] ;  /* 0x0000e000ff027b82 */ /* 0x000e220000000a00 */
[----:B------:R-:W-:-:S05]  /*06f0*/  IADD3 R17, PT, PT, R11, R6, RZ ;  /* 0x000000060b117210 */ /* 0x000fca0007ffe0ff */
        /* <DEDUP_REMOVED lines=25> */
.L_x_10:
[----:B------:R-:W-:Y:S05]  /*0890*/  BSYNC.RECONVERGENT B2 ;  /* 0x0000000000027941 */ /* 0x000fea0003800200 */
.L_x_9:
        /* <DEDUP_REMOVED lines=10> */
[----:B-1----:R-:W-:Y:S05]  /*0940*/  @!P1 BRA `(.L_x_8) ;  /* 0x0000000000309947 */ /* 0x002fea0003800000 */
        /* <DEDUP_REMOVED lines=11> */
[----:B------:R1:W-:Y:S02]  /*0a00*/  @P1 STG.E desc[UR10][R2.64+0x10], R6 ;  /* 0x0000100602001986 */ /* 0x0003e4000c10190a */
.L_x_8:
[----:B------:R-:W-:Y:S05]  /*0a10*/  BSYNC.RECONVERGENT B1 ;  /* 0x0000000000017941 */ /* 0x000fea0003800200 */
.L_x_7:
[----:B------:R-:W-:Y:S05]  /*0a20*/  @P0 BRA `(.L_x_12) ;  /* 0xfffffff800040947 */ /* 0x000fea000383ffff */
.L_x_1:
[----:B------:R-:W-:Y:S05]  /*0a30*/  BSYNC.RECONVERGENT B0 ;  /* 0x0000000000007941 */ /* 0x000fea0003800200 */
.L_x_0:
[----:B------:R-:W-:Y:S01]  /*0a40*/  BAR.SYNC.DEFER_BLOCKING 0x0 ;  /* 0x0000000000007b1d */ /* 0x000fe20000010000 */
[----:B------:R-:W-:-:S13]  /*0a50*/  ISETP.GE.AND P0, PT, R23, 0x2, PT ;  /* 0x000000021700780c */ /* 0x000fda0003f06270 */
[----:B------:R-:W-:Y:S05]  /*0a60*/  @!P0 BRA `(.L_x_13) ;  /* 0x0000000800f08947 */ /* 0x000fea0003800000 */
[----:B------:R-:W-:Y:S01]  /*0a70*/  IMAD.IADD R8, R22, 0x1, R9 ;  /* 0x0000000116087824 */ /* 0x000fe200078e0209 */
[----:B------:R-:W-:-:S06]  /*0a80*/  UMOV UR4, 0x2 ;  /* 0x0000000200047882 */ /* 0x000fcc0000000000 */
.L_x_32:
[----:B------:R-:W-:Y:S01]  /*0a90*/  UIADD3 UR5, UPT, UPT, UR4, 0x3ff, URZ ;  /* 0x000003ff04057890 */ /* 0x000fe2000fffe0ff */
[----:B------:R-:W-:Y:S05]  /*0aa0*/  BSSY.RECONVERGENT B0, `(.L_x_14) ;  /* 0x00000b4000007945 */ /* 0x000fea0003800200 */
[----:B------:R-:W-:-:S04]  /*0ab0*/  LOP3.LUT P0, RZ, R24, UR5, RZ, 0xc0, !PT ;  /* 0x0000000518ff7c12 */ /* 0x000fc8000f80c0ff */
[----:B------:R-:W-:-:S13]  /*0ac0*/  ISETP.GE.OR P0, PT, R24, R9, P0 ;  /* 0x000000091800720c */ /* 0x000fda0000706670 */
[----:B01234-:R-:W-:Y:S05]  /*0ad0*/  @P0 BRA `(.L_x_15) ;  /* 0x0000000800c00947 */ /* 0x01ffea0003800000 */
[----:B01----:R-:W0:Y:S01]  /*0ae0*/  LDC R6, c[0x0][0x394] ;  /* 0x0000e500ff067b82 */ /* 0x003e220000000800 */
[----:B------:R-:W-:-:S06]  /*0af0*/  USHF.R.U32.HI UR5, URZ, 0x1, UR4 ;  /* 0x00000001ff057899 */ /* 0x000fcc0008011604 */
[----:B0-----:R-:W-:-:S04]  /*0b00*/  IMAD R6, R6, UR5, RZ ;  /* 0x0000000506067c24 */ /* 0x001fc8000f8e02ff */
[----:B------:R-:W-:-:S05]  /*0b10*/  IMAD.IADD R7, R11, 0x1, R6 ;  /* 0x000000010b077824 */ /* 0x000fca00078e0206 */
[----:B------:R-:W-:-:S13]  /*0b20*/  ISETP.GT.AND P0, PT, R8, R7, PT ;  /* 0x000000070800720c */ /* 0x000fda0003f04270 */
[----:B------:R-:W-:Y:S05]  /*0b30*/  @!P0 BRA `(.L_x_15) ;  /* 0x0000000800a88947 */ /* 0x000fea0003800000 */
[----:B------:R-:W-:Y:S01]  /*0b40*/  VIADDMNMX R5, R8, -R7, R6, PT ;  /* 0x8000000708057246 */ /* 0x000fe20003800106 */
[----:B------:R-:W0:Y:S01]  /*0b50*/  LDC.64 R12, c[0x0][0x380] ;  /* 0x0000e000ff0c7b82 */ /* 0x000e220000000a00 */
[----:B------:R-:W-:Y:S01]  /*0b60*/  BSSY.RECONVERGENT B1, `(.L_x_16) ;  /* 0x0000017000017945 */ /* 0x000fe20003800200 */
[--C-:B------:R-:W-:Y:S01]  /*0b70*/  IMAD.MOV.U32 R4, RZ, RZ, R11.reuse ;  /* 0x000000ffff047224 */ /* 0x100fe200078e000b */
[----:B------:R-:W-:Y:S01]  /*0b80*/  VIMNMX R0, PT, PT, R6, R5, PT ;  /* 0x0000000506007248 */ /* 0x000fe20003fe0100 */
[----:B------:R-:W-:Y:S01]  /*0b90*/  IMAD.MOV.U32 R2, RZ, RZ, R11 ;  /* 0x000000ffff027224 */ /* 0x000fe200078e000b */
[----:B------:R-:W-:Y:S02]  /*0ba0*/  MOV R3, R7 ;  /* 0x0000000700037202 */ /* 0x000fe40000000f00 */
[----:B------:R-:W-:Y:S01]  /*0bb0*/  ISETP.GE.AND P0, PT, R0, 0x1, PT ;  /* 0x000000010000780c */ /* 0x000fe20003f06270 */
[----:B------:R-:W1:Y:S01]  /*0bc0*/  LDC.64 R14, c[0x0][0x388] ;  /* 0x0000e200ff0e7b82 */ /* 0x000e620000000a00 */
[----:B------:R-:W-:-:S11]  /*0bd0*/  IMAD.IADD R0, R7, 0x1, R5 ;  /* 0x0000000107007824 */ /* 0x000fd600078e0205 */
[----:B------:R-:W-:Y:S05]  /*0be0*/  @!P0 BRA `(.L_x_17) ;  /* 0x0000000000388947 */ /* 0x000fea0003800000 */
.L_x_18:
[----:B0-----:R-:W-:-:S04]  /*0bf0*/  IMAD.WIDE R16, R2, 0x4, R12 ;  /* 0x0000000402107825 */ /* 0x001fc800078e020c */
[----:B------:R-:W-:Y:S02]  /*0c00*/  IMAD.WIDE R18, R3, 0x4, R12 ;  /* 0x0000000403127825 */ /* 0x000fe400078e020c */
[----:B------:R-:W2:Y:S04]  /*0c10*/  LDG.E R17, desc[UR10][R16.64] ;  /* 0x0000000a10117981 */ /* 0x000ea8000c1e1900 */
[----:B------:R-:W2:Y:S01]  /*0c20*/  LDG.E R18, desc[UR10][R18.64] ;  /* 0x0000000a12127981 */ /* 0x000ea2000c1e1900 */
[----:B-1----:R-:W-:-:S04]  /*0c30*/  IMAD.WIDE R20, R4, 0x4, R14 ;  /* 0x0000000404147825 */ /* 0x002fc800078e020e */
[----:B------:R-:W-:Y:S01]  /*0c40*/  VIADD R4, R4, 0x1 ;  /* 0x0000000104047836 */ /* 0x000fe20000000000 */
[----:B--2---:R-:W-:-:S13]  /*0c50*/  ISETP.GE.AND P0, PT, R17, R18, PT ;  /* 0x000000121100720c */ /* 0x004fda0003f06270 */
[----:B------:R-:W-:Y:S01]  /*0c60*/  @P0 VIADD R3, R3, 0x1 ;  /* 0x0000000103030836 */ /* 0x000fe20000000000 */
[----:B------:R2:W-:Y:S01]  /*0c70*/  @P0 STG.E desc[UR10][R20.64], R18 ;  /* 0x0000001214000986 */ /* 0x0005e2000c10190a */
[----:B------:R-:W-:-:S03]  /*0c80*/  @!P0 VIADD R2, R2, 0x1 ;  /* 0x0000000102028836 */ /* 0x000fc60000000000 */
[----:B------:R2:W-:Y:S01]  /*0c90*/  @!P0 STG.E desc[UR10][R20.64], R17 ;  /* 0x0000001114008986 */ /* 0x0005e2000c10190a */
[----:B------:R-:W-:Y:S02]  /*0ca0*/  ISETP.GE.AND P0, PT, R3, R0, PT ;  /* 0x000000000300720c */ /* 0x000fe40003f06270 */
[----:B------:R-:W-:-:S13]  /*0cb0*/  ISETP.LT.AND P1, PT, R2, R7, PT ;  /* 0x000000070200720c */ /* 0x000fda0003f21270 */
[----:B--2---:R-:W-:Y:S05]  /*0cc0*/  @!P0 BRA P1, `(.L_x_18) ;  /* 0xfffffffc00c88947 */ /* 0x004fea000083ffff */
.L_x_17:
[----:B------:R-:W-:Y:S05]  /*0cd0*/  BSYNC.RECONVERGENT B1 ;  /* 0x0000000000017941 */ /* 0x000fea0003800200 */
.L_x_16:
[----:B------:R-:W-:Y:S01]  /*0ce0*/  ISETP.GE.AND P0, PT, R2, R7, PT ;  /* 0x000000070200720c */ /* 0x000fe20003f06270 */
[----:B------:R-:W-:Y:S01]  /*0cf0*/  BSSY.RECONVERGENT B1, `(.L_x_19) ;  /* 0x0000031000017945 */ /* 0x000fe20003800200 */
[----:B------:R-:W-:-:S11]  /*0d00*/  IMAD.MOV.U32 R17, RZ, RZ, R4 ;  /* 0x000000ffff117224 */ /* 0x000fd600078e0004 */
[----:B------:R-:W-:Y:S05]  /*0d10*/  @P0 BRA `(.L_x_20) ;  /* 0x0000000000b80947 */ /* 0x000fea0003800000 */
[--C-:B0-----:R-:W-:Y:S01]  /*0d20*/  IMAD.IADD R12, R7, 0x1, -R2.reuse ;  /* 0x00000001070c7824 */ /* 0x101fe200078e0a02 */
[----:B------:R-:W-:Y:S01]  /*0d30*/  BSSY.RECONVERGENT B2, `(.L_x_21) ;  /* 0x0000019000027945 */ /* 0x000fe20003800200 */
[----:B------:R-:W-:Y:S01]  /*0d40*/  IMAD.MOV.U32 R16, RZ, RZ, R2 ;  /* 0x000000ffff107224 */ /* 0x000fe200078e0002 */
[----:B------:R-:W-:Y:S02]  /*0d50*/  MOV R17, R4 ;  /* 0x0000000400117202 */ /* 0x000fe40000000f00 */
[----:B------:R-:W-:-:S13]  /*0d60*/  LOP3.LUT P0, R18, R12, 0x3, RZ, 0xc0, !PT ;  /* 0x000000030c127812 */ /* 0x000fda000780c0ff */
[----:B------:R-:W-:Y:S05]  /*0d70*/  @!P0 BRA `(.L_x_22) ;  /* 0x0000000000508947 */ /* 0x000fea0003800000 */
[----:B------:R-:W0:Y:S08]  /*0d80*/  LDC.64 R12, c[0x0][0x380] ;  /* 0x0000e000ff0c7b82 */ /* 0x000e300000000a00 */
[----:B-1----:R-:W1:Y:S01]  /*0d90*/  LDC.64 R14, c[0x0][0x388] ;  /* 0x0000e200ff0e7b82 */ /* 0x002e620000000a00 */
[----:B0-----:R-:W-:-:S05]  /*0da0*/  IMAD.WIDE R12, R2, 0x4, R12 ;  /* 0x00000004020c7825 */ /* 0x001fca00078e020c */
[----:B------:R-:W2:Y:S01]  /*0db0*/  LDG.E R19, desc[UR10][R12.64] ;  /* 0x0000000a0c137981 */ /* 0x000ea2000c1e1900 */
[----:B------:R-:W-:Y:S01]  /*0dc0*/  ISETP.NE.AND P0, PT, R18, 0x1, PT ;  /* 0x000000011200780c */ /* 0x000fe20003f05270 */
[----:B------:R-:W-:Y:S02]  /*0dd0*/  VIADD R16, R2, 0x1 ;  /* 0x0000000102107836 */ /* 0x000fe40000000000 */
[----:B-1----:R-:W-:-:S04]  /*0de0*/  IMAD.WIDE R14, R4, 0x4, R14 ;  /* 0x00000004040e7825 */ /* 0x002fc800078e020e */
[----:B------:R-:W-:Y:S01]  /*0df0*/  VIADD R17, R4, 0x1 ;  /* 0x0000000104117836 */ /* 0x000fe20000000000 */
[----:B--2---:R0:W-:Y:S05]  /*0e00*/  STG.E desc[UR10][R14.64], R19 ;  /* 0x000000130e007986 */ /* 0x0041ea000c10190a */
[----:B------:R-:W-:Y:S05]  /*0e10*/  @!P0 BRA `(.L_x_22) ;  /* 0x0000000000288947 */ /* 0x000fea0003800000 */
[----:B0-----:R-:W2:Y:S01]  /*0e20*/  LDG.E R19, desc[UR10][R12.64+0x4] ;  /* 0x0000040a0c137981 */ /* 0x001ea2000c1e1900 */
[----:B------:R-:W-:Y:S01]  /*0e30*/  ISETP.NE.AND P0, PT, R18, 0x2, PT ;  /* 0x000000021200780c */ /* 0x000fe20003f05270 */
[----:B------:R-:W-:Y:S02]  /*0e40*/  VIADD R16, R2, 0x2 ;  /* 0x0000000202107836 */ /* 0x000fe40000000000 */
[----:B------:R-:W-:Y:S01]  /*0e50*/  VIADD R17, R4, 0x2 ;  /* 0x0000000204117836 */ /* 0x000fe20000000000 */
[----:B--2---:R2:W-:Y:S09]  /*0e60*/  STG.E desc[UR10][R14.64+0x4], R19 ;  /* 0x000004130e007986 */ /* 0x0045f2000c10190a */
[----:B------:R-:W-:Y:S05]  /*0e70*/  @!P0 BRA `(.L_x_22) ;  /* 0x0000000000108947 */ /* 0x000fea0003800000 */
[----:B------:R-:W3:Y:S01]  /*0e80*/  LDG.E R13, desc[UR10][R12.64+0x8] ;  /* 0x0000080a0c0d7981 */ /* 0x000ee2000c1e1900 */
[----:B------:R-:W-:Y:S02]  /*0e90*/  VIADD R17, R4, 0x3 ;  /* 0x0000000304117836 */ /* 0x000fe40000000000 */
[----:B------:R-:W-:Y:S01]  /*0ea0*/  VIADD R16, R2, 0x3 ;  /* 0x0000000302107836 */ /* 0x000fe20000000000 */
[----:B---3--:R3:W-:Y:S06]  /*0eb0*/  STG.E desc[UR10][R14.64+0x8], R13 ;  /* 0x0000080d0e007986 */ /* 0x0087ec000c10190a */
.L_x_22:
[----:B------:R-:W-:Y:S05]  /*0ec0*/  BSYNC.RECONVERGENT B2 ;  /* 0x0000000000027941 */ /* 0x000fea0003800200 */
.L_x_21:
[----:B------:R-:W-:-:S05]  /*0ed0*/  IMAD.IADD R2, R2, 0x1, -R7 ;  /* 0x0000000102027824 */ /* 0x000fca00078e0a07 */
[----:B------:R-:W-:-:S13]  /*0ee0*/  ISETP.GT.U32.AND P0, PT, R2, -0x4, PT ;  /* 0xfffffffc0200780c */ /* 0x000fda0003f04070 */
[----:B------:R-:W-:Y:S05]  /*0ef0*/  @P0 BRA `(.L_x_20) ;  /* 0x0000000000400947 */ /* 0x000fea0003800000 */
.L_x_23:
[----:B---3--:R-:W3:Y:S08]  /*0f00*/  LDC.64 R12, c[0x0][0x380] ;  /* 0x0000e000ff0c7b82 */ /* 0x008ef00000000a00 */
[----:B012-4-:R-:W0:Y:S01]  /*0f10*/  LDC.64 R14, c[0x0][0x388] ;  /* 0x0000e200ff0e7b82 */ /* 0x017e220000000a00 */
[----:B---3--:R-:W-:-:S05]  /*0f20*/  IMAD.WIDE R12, R16, 0x4, R12 ;  /* 0x00000004100c7825 */ /* 0x008fca00078e020c */
[----:B------:R-:W2:Y:S01]  /*0f30*/  LDG.E R19, desc[UR10][R12.64] ;  /* 0x0000000a0c137981 */ /* 0x000ea2000c1e1900 */
[----:B0-----:R-:W-:-:S05]  /*0f40*/  IMAD.WIDE R14, R17, 0x4, R14 ;  /* 0x00000004110e7825 */ /* 0x001fca00078e020e */
[----:B--2---:R4:W-:Y:S04]  /*0f50*/  STG.E desc[UR10][R14.64], R19 ;  /* 0x000000130e007986 */ /* 0x0049e8000c10190a */
[----:B------:R-:W2:Y:S04]  /*0f60*/  LDG.E R21, desc[UR10][R12.64+0x4] ;  /* 0x0000040a0c157981 */ /* 0x000ea8000c1e1900 */
[----:B--2---:R4:W-:Y:S04]  /*0f70*/  STG.E desc[UR10][R14.64+0x4], R21 ;  /* 0x000004150e007986 */ /* 0x0049e8000c10190a */
[----:B------:R-:W2:Y:S04]  /*0f80*/  LDG.E R25, desc[UR10][R12.64+0x8] ;  /* 0x0000080a0c197981 */ /* 0x000ea8000c1e1900 */
[----:B--2---:R4:W-:Y:S04]  /*0f90*/  STG.E desc[UR10][R14.64+0x8], R25 ;  /* 0x000008190e007986 */ /* 0x0049e8000c10190a */
[----:B------:R-:W2:Y:S01]  /*0fa0*/  LDG.E R27, desc[UR10][R12.64+0xc] ;  /* 0x00000c0a0c1b7981 */ /* 0x000ea2000c1e1900 */
[----:B------:R-:W-:Y:S01]  /*0fb0*/  IADD3 R16, PT, PT, R16, 0x4, RZ ;  /* 0x0000000410107810 */ /* 0x000fe20007ffe0ff */
[----:B------:R-:W-:-:S03]  /*0fc0*/  VIADD R17, R17, 0x4 ;  /* 0x0000000411117836 */ /* 0x000fc60000000000 */
[----:B------:R-:W-:Y:S01]  /*0fd0*/  ISETP.NE.AND P0, PT, R16, R7, PT ;  /* 0x000000071000720c */ /* 0x000fe20003f05270 */
[----:B--2---:R4:W-:-:S12]  /*0fe0*/  STG.E desc[UR10][R14.64+0xc], R27 ;  /* 0x00000c1b0e007986 */ /* 0x0049d8000c10190a */
[----:B------:R-:W-:Y:S05]  /*0ff0*/  @P0 BRA `(.L_x_23) ;  /* 0xfffffffc00c00947 */ /* 0x000fea000383ffff */
.L_x_20:
[----:B------:R-:W-:Y:S05]  /*1000*/  BSYNC.RECONVERGENT B1 ;  /* 0x0000000000017941 */ /* 0x000fea0003800200 */
.L_x_19:
[----:B------:R-:W-:Y:S01]  /*1010*/  ISETP.GE.AND P0, PT, R3, R0, PT ;  /* 0x000000000300720c */ /* 0x000fe20003f06270 */
[----:B------:R-:W-:-:S12]  /*1020*/  BSSY.RECONVERGENT B1, `(.L_x_24) ;  /* 0x0000030000017945 */ /* 0x000fd80003800200 */
[----:B------:R-:W-:Y:S05]  /*1030*/  @P0 BRA `(.L_x_25) ;  /* 0x0000000000b80947 */ /* 0x000fea0003800000 */
[--C-:B------:R-:W-:Y:S01]  /*1040*/  IMAD.IADD R2, R0, 0x1, -R3.reuse ;  /* 0x0000000100027824 */ /* 0x100fe200078e0a03 */
[----:B------:R-:W-:Y:S01]  /*1050*/  BSSY.RECONVERGENT B2, `(.L_x_26) ;  /* 0x0000019000027945 */ /* 0x000fe20003800200 */
[----:B0-2-4-:R-:W-:Y:S02]  /*1060*/  IMAD.MOV.U32 R19, RZ, RZ, R3 ;  /* 0x000000ffff137224 */ /* 0x015fe400078e0003 */
[----:B------:R-:W-:Y:S01]  /*1070*/  IMAD.MOV.U32 R7, RZ, RZ, R17 ;  /* 0x000000ffff077224 */ /* 0x000fe200078e0011 */
[----:B------:R-:W-:-:S13]  /*1080*/  LOP3.LUT P0, R2, R2, 0x3, RZ, 0xc0, !PT ;  /* 0x0000000302027812 */ /* 0x000fda000780c0ff */
[----:B------:R-:W-:Y:S05]  /*1090*/  @!P0 BRA `(.L_x_27) ;  /* 0x0000000000508947 */ /* 0x000fea0003800000 */
[----:B---3--:R-:W0:Y:S08]  /*10a0*/  LDC.64 R12, c[0x0][0x380] ;  /* 0x0000e000ff0c7b82 */ /* 0x008e300000000a00 */
[----:B-1----:R-:W1:Y:S01]  /*10b0*/  LDC.64 R14, c[0x0][0x388] ;  /* 0x0000e200ff0e7b82 */ /* 0x002e620000000a00 */
[----:B0-----:R-:W-:-:S05]  /*10c0*/  IMAD.WIDE R12, R3, 0x4, R12 ;  /* 0x00000004030c7825 */ /* 0x001fca00078e020c */
[----:B------:R-:W2:Y:S01]  /*10d0*/  LDG.E R21, desc[UR10][R12.64] ;  /* 0x0000000a0c157981 */ /* 0x000ea2000c1e1900 */
[----:B------:R-:W-:Y:S01]  /*10e0*/  ISETP.NE.AND P0, PT, R2, 0x1, PT ;  /* 0x000000010200780c */ /* 0x000fe20003f05270 */
[C---:B------:R-:W-:Y:S02]  /*10f0*/  VIADD R7, R17.reuse, 0x1 ;  /* 0x0000000111077836 */ /* 0x040fe40000000000 */
[----:B-1----:R-:W-:-:S04]  /*1100*/  IMAD.WIDE R14, R17, 0x4, R14 ;  /* 0x00000004110e7825 */ /* 0x002fc800078e020e */
[----:B------:R-:W-:Y:S01]  /*1110*/  VIADD R19, R3, 0x1 ;  /* 0x0000000103137836 */ /* 0x000fe20000000000 */
[----:B--2---:R0:W-:Y:S05]  /*1120*/  STG.E desc[UR10][R14.64], R21 ;  /* 0x000000150e007986 */ /* 0x0041ea000c10190a */
[----:B------:R-:W-:Y:S05]  /*1130*/  @!P0 BRA `(.L_x_27) ;  /* 0x0000000000288947 */ /* 0x000fea0003800000 */
[----:B0-----:R-:W2:Y:S01]  /*1140*/  LDG.E R21, desc[UR10][R12.64+0x4] ;  /* 0x0000040a0c157981 */ /* 0x001ea2000c1e1900 */
[----:B------:R-:W-:Y:S01]  /*1150*/  ISETP.NE.AND P0, PT, R2, 0x2, PT ;  /* 0x000000020200780c */ /* 0x000fe20003f05270 */
[----:B------:R-:W-:Y:S01]  /*1160*/  VIADD R7, R17, 0x2 ;  /* 0x0000000211077836 */ /* 0x000fe20000000000 */
[----:B------:R-:W-:Y:S01]  /*1170*/  IADD3 R19, PT, PT, R3, 0x2, RZ ;  /* 0x0000000203137810 */ /* 0x000fe20007ffe0ff */
[----:B--2---:R2:W-:Y:S10]  /*1180*/  STG.E desc[UR10][R14.64+0x4], R21 ;  /* 0x000004150e007986 */ /* 0x0045f4000c10190a */
[----:B------:R-:W-:Y:S05]  /*1190*/  @!P0 BRA `(.L_x_27) ;  /* 0x0000000000108947 */ /* 0x000fea0003800000 */
[----:B------:R-:W3:Y:S01]  /*11a0*/  LDG.E R13, desc[UR10][R12.64+0x8] ;  /* 0x0000080a0c0d7981 */ /* 0x000ee2000c1e1900 */
[----:B------:R-:W-:Y:S02]  /*11b0*/  VIADD R7, R17, 0x3 ;  /* 0x0000000311077836 */ /* 0x000fe40000000000 */
[----:B------:R-:W-:Y:S01]  /*11c0*/  VIADD R19, R3, 0x3 ;  /* 0x0000000303137836 */ /* 0x000fe20000000000 */
[----:B---3--:R4:W-:Y:S06]  /*11d0*/  STG.E desc[UR10][R14.64+0x8], R13 ;  /* 0x0000080d0e007986 */ /* 0x0089ec000c10190a */
.L_x_27:
[----:B------:R-:W-:Y:S05]  /*11e0*/  BSYNC.RECONVERGENT B2 ;  /* 0x0000000000027941 */ /* 0x000fea0003800200 */
.L_x_26:
[----:B------:R-:W-:-:S05]  /*11f0*/  IMAD.IADD R2, R3, 0x1, -R0 ;  /* 0x0000000103027824 */ /* 0x000fca00078e0a00 */
[----:B------:R-:W-:-:S13]  /*1200*/  ISETP.GT.U32.AND P0, PT, R2, -0x4, PT ;  /* 0xfffffffc0200780c */ /* 0x000fda0003f04070 */
[----:B------:R-:W-:Y:S05]  /*1210*/  @P0 BRA `(.L_x_25) ;  /* 0x0000000000400947 */ /* 0x000fea0003800000 */
.L_x_28:
[----:B------:R-:W5:Y:S08]  /*1220*/  LDC.64 R2, c[0x0][0x380] ;  /* 0x0000e000ff027b82 */ /* 0x000f700000000a00 */
[----:B0--34-:R-:W3:Y:S01]  /*1230*/  LDC.64 R12, c[0x0][0x388] ;  /* 0x0000e200ff0c7b82 */ /* 0x019ee20000000a00 */
[----:B-----5:R-:W-:-:S05]  /*1240*/  IMAD.WIDE R2, R19, 0x4, R2 ;  /* 0x0000000413027825 */ /* 0x020fca00078e0202 */
[----:B012---:R-:W2:Y:S01]  /*1250*/  LDG.E R15, desc[UR10][R2.64] ;  /* 0x0000000a020f7981 */ /* 0x007ea2000c1e1900 */
[----:B---3--:R-:W-:-:S05]  /*1260*/  IMAD.WIDE R12, R7, 0x4, R12 ;  /* 0x00000004070c7825 */ /* 0x008fca00078e020c */
[----:B--2---:R0:W-:Y:S04]  /*1270*/  STG.E desc[UR10][R12.64], R15 ;  /* 0x0000000f0c007986 */ /* 0x0041e8000c10190a */
[----:B------:R-:W2:Y:S04]  /*1280*/  LDG.E R17, desc[UR10][R2.64+0x4] ;  /* 0x0000040a02117981 */ /* 0x000ea8000c1e1900 */
[----:B--2---:R0:W-:Y:S04]  /*1290*/  STG.E desc[UR10][R12.64+0x4], R17 ;  /* 0x000004110c007986 */ /* 0x0041e8000c10190a */
[----:B------:R-:W2:Y:S04]  /*12a0*/  LDG.E R21, desc[UR10][R2.64+0x8] ;  /* 0x0000080a02157981 */ /* 0x000ea8000c1e1900 */
[----:B--2---:R0:W-:Y:S04]  /*12b0*/  STG.E desc[UR10][R12.64+0x8], R21 ;  /* 0x000008150c007986 */ /* 0x0041e8000c10190a */
[----:B------:R-:W2:Y:S01]  /*12c0*/  LDG.E R25, desc[UR10][R2.64+0xc] ;  /* 0x00000c0a02197981 */ /* 0x000ea2000c1e1900 */
[----:B------:R-:W-:-:S02]  /*12d0*/  VIADD R19, R19, 0x4 ;  /* 0x0000000413137836 */ /* 0x000fc40000000000 */
[----:B------:R-:W-:-:S03]  /*12e0*/  VIADD R7, R7, 0x4 ;  /* 0x0000000407077836 */ /* 0x000fc60000000000 */
[----:B------:R-:W-:Y:S01]  /*12f0*/  ISETP.NE.AND P0, PT, R19, R0, PT ;  /* 0x000000001300720c */ /* 0x000fe20003f05270 */
[----:B--2---:R0:W-:-:S12]  /*1300*/  STG.E desc[UR10][R12.64+0xc], R25 ;  /* 0x00000c190c007986 */ /* 0x0041d8000c10190a */
[----:B------:R-:W-:Y:S05]  /*1310*/  @P0 BRA `(.L_x_28) ;  /* 0xfffffffc00c00947 */ /* 0x000fea000383ffff */
.L_x_25:
[----:B------:R-:W-:Y:S05]  /*1320*/  BSYNC.RECONVERGENT B1 ;  /* 0x0000000000017941 */ /* 0x000fea0003800200 */
.L_x_24:
[----:B------:R-:W-:-:S13]  /*1330*/  ISETP.GE.AND P0, PT, R11, R0, PT ;  /* 0x000000000b00720c */ /* 0x000fda0003f06270 */
[----:B------:R-:W-:Y:S05]  /*1340*/  @P0 BRA `(.L_x_15) ;  /* 0x0000000000a40947 */ /* 0x000fea0003800000 */
[----:B------:R-:W-:Y:S01]  /*1350*/  IMAD.IADD R6, R6, 0x1, R5 ;  /* 0x0000000106067824 */ /* 0x000fe200078e0205 */
[----:B------:R-:W-:Y:S01]  /*1360*/  BSSY.RECONVERGENT B1, `(.L_x_29) ;  /* 0x0000015000017945 */ /* 0x000fe20003800200 */
[----:B------:R-:W-:-:S03]  /*1370*/  IMAD.MOV.U32 R7, RZ, RZ, R11 ;  /* 0x000000ffff077224 */ /* 0x000fc600078e000b */
[----:B0-----:R-:W-:-:S13]  /*1380*/  LOP3.LUT P0, R12, R6, 0x3, RZ, 0xc0, !PT ;  /* 0x00000003060c7812 */ /* 0x001fda000780c0ff */
[----:B------:R-:W-:Y:S05]  /*1390*/  @!P0 BRA `(.L_x_30) ;  /* 0x0000000000448947 */ /* 0x000fea0003800000 */
[----:B------:R-:W0:Y:S08]  /*13a0*/  LDC.64 R2, c[0x0][0x388] ;  /* 0x0000e200ff027b82 */ /* 0x000e300000000a00 */
[----:B------:R-:W5:Y:S01]  /*13b0*/  LDC.64 R4, c[0x0][0x380] ;  /* 0x0000e000ff047b82 */ /* 0x000f620000000a00 */
[----:B0-----:R-:W-:-:S05]  /*13c0*/  IMAD.WIDE R2, R11, 0x4, R2 ;  /* 0x000000040b027825 */ /* 0x001fca00078e0202 */
[----:B---34-:R-:W3:Y:S01]  /*13d0*/  LDG.E R13, desc[UR10][R2.64] ;  /* 0x0000000a020d7981 */ /* 0x018ee2000c1e1900 */
[----:B------:R-:W-:Y:S01]  /*13e0*/  ISETP.NE.AND P0, PT, R12, 0x1, PT ;  /* 0x000000010c00780c */ /* 0x000fe20003f05270 */
[C---:B-----5:R-:W-:Y:S01]  /*13f0*/  IMAD.WIDE R4, R11.reuse, 0x4, R4 ;  /* 0x000000040b047825 */ /* 0x060fe200078e0204 */
[----:B------:R-:W-:-:S04]  /*1400*/  IADD3 R7, PT, PT, R11, 0x1, RZ ;  /* 0x000000010b077810 */ /* 0x000fc80007ffe0ff */
[----:B---3--:R0:W-:Y:S07]  /*1410*/  STG.E desc[UR10][R4.64], R13 ;  /* 0x0000000d04007986 */ /* 0x0081ee000c10190a */
[----:B------:R-:W-:Y:S05]  /*1420*/  @!P0 BRA `(.L_x_30) ;  /* 0x0000000000208947 */ /* 0x000fea0003800000 */
[----:B0-----:R-:W3:Y:S01]  /*1430*/  LDG.E R13, desc[UR10][R2.64+0x4] ;  /* 0x0000040a020d7981 */ /* 0x001ee2000c1e1900 */
[----:B------:R-:W-:Y:S01]  /*1440*/  ISETP.NE.AND P0, PT, R12, 0x2, PT ;  /* 0x000000020c00780c */ /* 0x000fe20003f05270 */
[----:B------:R-:W-:Y:S02]  /*1450*/  VIADD R7, R11, 0x2 ;  /* 0x000000020b077836 */ /* 0x000fe40000000000 */
[----:B---3--:R0:W-:Y:S10]  /*1460*/  STG.E desc[UR10][R4.64+0x4], R13 ;  /* 0x0000040d04007986 */ /* 0x0081f4000c10190a */
[----:B------:R-:W-:Y:S05]  /*1470*/  @!P0 BRA `(.L_x_30) ;  /* 0x00000000000c8947 */ /* 0x000fea0003800000 */
[----:B------:R-:W3:Y:S01]  /*1480*/  LDG.E R3, desc[UR10][R2.64+0x8] ;  /* 0x0000080a02037981 */ /* 0x000ee2000c1e1900 */
[----:B------:R-:W-:-:S03]  /*1490*/  VIADD R7, R11, 0x3 ;  /* 0x000000030b077836 */ /* 0x000fc60000000000 */
[----:B---3--:R3:W-:Y:S04]  /*14a0*/  STG.E desc[UR10][R4.64+0x8], R3 ;  /* 0x0000080304007986 */ /* 0x0087e8000c10190a */
.L_x_30:
[----:B------:R-:W-:Y:S05]  /*14b0*/  BSYNC.RECONVERGENT B1 ;  /* 0x0000000000017941 */ /* 0x000fea0003800200 */
.L_x_29:
[----:B------:R-:W-:-:S05]  /*14c0*/  VIADD R2, R6, 0xffffffff ;  /* 0xffffffff06027836 */ /* 0x000fca0000000000 */
[----:B------:R-:W-:-:S13]  /*14d0*/  ISETP.GE.U32.AND P0, PT, R2, 0x3, PT ;  /* 0x000000030200780c */ /* 0x000fda0003f06070 */
[----:B------:R-:W-:Y:S05]  /*14e0*/  @!P0 BRA `(.L_x_15) ;  /* 0x00000000003c8947 */ /* 0x000fea0003800000 */
.L_x_31:
[----:B---3--:R-:W3:Y:S08]  /*14f0*/  LDC.64 R2, c[0x0][0x388] ;  /* 0x0000e200ff027b82 */ /* 0x008ef00000000a00 */
[----:B0-----:R-:W0:Y:S01]  /*1500*/  LDC.64 R4, c[0x0][0x380] ;  /* 0x0000e000ff047b82 */ /* 0x001e220000000a00 */
[----:B---3--:R-:W-:-:S05]  /*1510*/  IMAD.WIDE R2, R7, 0x4, R2 ;  /* 0x0000000407027825 */ /* 0x008fca00078e0202 */
[----:B----4-:R-:W3:Y:S01]  /*1520*/  LDG.E R13, desc[UR10][R2.64] ;  /* 0x0000000a020d7981 */ /* 0x010ee2000c1e1900 */
[----:B0-----:R-:W-:-:S05]  /*1530*/  IMAD.WIDE R4, R7, 0x4, R4 ;  /* 0x0000000407047825 */ /* 0x001fca00078e0204 */
[----:B---3--:R0:W-:Y:S04]  /*1540*/  STG.E desc[UR10][R4.64], R13 ;  /* 0x0000000d04007986 */ /* 0x0081e8000c10190a */
[----:B-12---:R-:W2:Y:S04]  /*1550*/  LDG.E R15, desc[UR10][R2.64+0x4] ;  /* 0x0000040a020f7981 */ /* 0x006ea8000c1e1900 */
[----:B--2---:R0:W-:Y:S04]  /*1560*/  STG.E desc[UR10][R4.64+0x4], R15 ;  /* 0x0000040f04007986 */ /* 0x0041e8000c10190a */
[----:B------:R-:W2:Y:S04]  /*1570*/  LDG.E R17, desc[UR10][R2.64+0x8] ;  /* 0x0000080a02117981 */ /* 0x000ea8000c1e1900 */
[----:B--2---:R0:W-:Y:S04]  /*1580*/  STG.E desc[UR10][R4.64+0x8], R17 ;  /* 0x0000081104007986 */ /* 0x0041e8000c10190a */
[----:B------:R-:W2:Y:S01]  /*1590*/  LDG.E R19, desc[UR10][R2.64+0xc] ;  /* 0x00000c0a02137981 */ /* 0x000ea2000c1e1900 */
[----:B------:R-:W-:-:S05]  /*15a0*/  VIADD R7, R7, 0x4 ;  /* 0x0000000407077836 */ /* 0x000fca0000000000 */
[----:B------:R-:W-:Y:S01]  /*15b0*/  ISETP.NE.AND P0, PT, R7, R0, PT ;  /* 0x000000000700720c */ /* 0x000fe20003f05270 */
[----:B--2---:R0:W-:-:S12]  /*15c0*/  STG.E desc[UR10][R4.64+0xc], R19 ;  /* 0x00000c1304007986 */ /* 0x0041d8000c10190a */
[----:B------:R-:W-:Y:S05]  /*15d0*/  @P0 BRA `(.L_x_31) ;  /* 0xfffffffc00c40947 */ /* 0x000fea000383ffff */
.L_x_15:
[----:B------:R-:W-:Y:S05]  /*15e0*/  BSYNC.RECONVERGENT B0 ;  /* 0x0000000000007941 */ /* 0x000fea0003800200 */
.L_x_14:
[----:B------:R-:W-:Y:S01]  /*15f0*/  USHF.L.U32 UR4, UR4, 0x1, URZ ;  /* 0x0000000104047899 */ /* 0x000fe200080006ff */
[----:B------:R-:W-:Y:S05]  /*1600*/  BAR.SYNC.DEFER_BLOCKING 0x0 ;  /* 0x0000000000007b1d */ /* 0x000fea0000010000 */
[----:B------:R-:W-:-:S13]  /*1610*/  ISETP.LT.AND P0, PT, R23, UR4, PT ;  /* 0x0000000417007c0c */ /* 0x000fda000bf01270 */
[----:B------:R-:W-:Y:S05]  /*1620*/  @!P0 BRA `(.L_x_32) ;  /* 0xfffffff400188947 */ /* 0x000fea000383ffff */
.L_x_13:
[----:B------:R-:W-:-:S04]  /*1630*/  UISETP.NE.U32.AND UP0, UPT, UR9, URZ, UPT ;  /* 0x000000ff0900728c */ /* 0x000fc8000bf05070 */
[----:B------:R-:W-:-:S09]  /*1640*/  UISETP.NE.AND.EX UP0, UPT, UR12, URZ, UPT, UP0 ;  /* 0x000000ff0c00728c */ /* 0x000fd2000bf05300 */
[----:B------:R-:W-:Y:S05]  /*1650*/  BRA.U UP0, `(.L_x_33) ;  /* 0x0000000100047547 */ /* 0x000fea000b800000 */
[----:B------:R-:W-:Y:S05]  /*1660*/  BPT.TRAP 0x1 ;  /* 0x000000040000795c */ /* 0x000fea0000300000 */
.L_x_33:
[----:B01-3--:R-:W0:Y:S01]  /*1670*/  S2R R3, SR_TID.Y ;  /* 0x0000000000037919 */ /* 0x00be220000002200 */
[----:B------:R-:W1:Y:S01]  /*1680*/  S2R R5, SR_TID.Z ;  /* 0x0000000000057919 */ /* 0x000e620000002300 */
[----:B------:R-:W-:Y:S01]  /*1690*/  BAR.SYNC.DEFER_BLOCKING 0x0 ;  /* 0x0000000000007b1d */ /* 0x000fe20000010000 */
[----:B0-----:R-:W-:-:S05]  /*16a0*/  IMAD.IADD R24, R24, 0x1, R3 ;  /* 0x0000000118187824 */ /* 0x001fca00078e0203 */
[----:B-1----:R-:W-:-:S13]  /*16b0*/  LOP3.LUT P0, RZ, R24, R5, RZ, 0xfc, !PT ;  /* 0x0000000518ff7212 */ /* 0x002fda000780fcff */
[----:B------:R-:W-:Y:S05]  /*16c0*/  @P0 BRA `(.L_x_34) ;  /* 0x0000000000880947 */ /* 0x000fea0003800000 */
[----:B------:R-:W0:Y:S01]  /*16d0*/  S2UR UR4, SR_CTAID.Y ;  /* 0x00000000000479c3 */ /* 0x000e220000002600 */
[----:B------:R-:W1:Y:S01]  /*16e0*/  S2R R3, SR_LANEID ;  /* 0x0000000000037919 */ /* 0x000e620000000000 */
[----:B------:R-:W3:Y:S01]  /*16f0*/  LDCU UR5, c[0x0][0x374] ;  /* 0x00006e80ff0577ac */ /* 0x000ee20008000800 */
[----:B------:R-:W-:Y:S01]  /*1700*/  IMAD.U32 R2, RZ, RZ, UR9 ;  /* 0x00000009ff027e24 */ /* 0x000fe2000f8e00ff */
[----:B------:R-:W5:Y:S04]  /*1710*/  LDCU UR6, c[0x0][0x378] ;  /* 0x00006f00ff0677ac */ /* 0x000f680008000800 */
[----:B------:R-:W2:Y:S01]  /*1720*/  S2UR UR7, SR_CTAID.Z ;  /* 0x00000000000779c3 */ /* 0x000ea20000002700 */
[----:B------:R-:W-:Y:S01]  /*1730*/  VOTEU.ANY UR15, UPT, PT ;  /* 0x00000000000f7886 */ /* 0x000fe200038e0100 */
[----:B------:R-:W-:Y:S01]  /*1740*/  UIADD3 UR8, UPT, UPT, URZ, -UR13, URZ ;  /* 0x8000000dff087290 */ /* 0x000fe2000fffe0ff */
[----:B------:R-:W1:Y:S08]  /*1750*/  FLO.U32 R4, UR15 ;  /* 0x0000000f00047d00 */ /* 0x000e7000080e0000 */
[----:B------:R-:W4:Y:S01]  /*1760*/  POPC R0, UR15 ;  /* 0x0000000f00007d09 */ /* 0x000f220008000000 */
[----:B---3--:R-:W-:-:S02]  /*1770*/  UIMAD UR5, UR8, UR5, URZ ;  /* 0x00000005080572a4 */ /* 0x008fc4000f8e02ff */
[----:B0-----:R-:W-:Y:S02]  /*1780*/  UIADD3 UR4, UPT, UPT, UR14, UR4, URZ ;  /* 0x000000040e047290 */ /* 0x001fe4000fffe0ff */
[----:B--2---:R-:W-:Y:S01]  /*1790*/  UIADD3 UR7, UPT, UPT, -UR7, URZ, URZ ;  /* 0x000000ff07077290 */ /* 0x004fe2000fffe1ff */
[----:B-1----:R-:W-:Y:S01]  /*17a0*/  ISETP.EQ.U32.AND P0, PT, R4, R3, PT ;  /* 0x000000030400720c */ /* 0x002fe20003f02070 */
[----:B------:R-:W-:Y:S02]  /*17b0*/  IMAD.U32 R3, RZ, RZ, UR12 ;  /* 0x0000000cff037e24 */ /* 0x000fe4000f8e00ff */
[----:B------:R-:W-:Y:S02]  /*17c0*/  UISETP.NE.AND UP0, UPT, UR4, UR7, UPT ;  /* 0x000000070400728c */ /* 0x000fe4000bf05270 */
[----:B-----5:R-:W-:-:S04]  /*17d0*/  UIMAD UR4, UR6, UR5, -0x7fffffff ;  /* 0x80000001060474a4 */ /* 0x020fc8000f8e0205 */
[----:B------:R-:W-:-:S06]  /*17e0*/  USEL UR4, UR4, 0x1, !UP0 ;  /* 0x0000000104047887 */ /* 0x000fcc000c000000 */
[----:B----4-:R-:W-:Y:S01]  /*17f0*/  IMAD R5, R0, UR4, RZ ;  /* 0x0000000400057c24 */ /* 0x010fe2000f8e02ff */
[----:B------:R-:W-:Y:S06]  /*1800*/  @P0 MEMBAR.ALL.GPU ;  /* 0x0000000000000992 */ /* 0x000fec000000a000 */
[----:B------:R-:W-:-:S00]  /*1810*/  @P0 ERRBAR ;  /* 0x00000000000009ab */ /* 0x000fc00000000000 */
[----:B------:R-:W-:Y:S06]  /*1820*/  @P0 CGAERRBAR ;  /* 0x00000000000005ab */ /* 0x000fec0000000000 */
[----:B------:R-:W2:Y:S01]  /*1830*/  @P0 ATOM.E.ADD.STRONG.GPU PT, R5, desc[UR10][R2.64+0x4], R5 ;  /* 0x800004050205098a */ /* 0x000ea200081ef10a */
[----:B------:R-:W0:Y:S02]  /*1840*/  S2R R6, SR_LTMASK ;  /* 0x0000000000067919 */ /* 0x000e240000003900 */
[----:B0-----:R-:W-:-:S04]  /*1850*/  LOP3.LUT R6, R6, UR15, RZ, 0xc0, !PT ;  /* 0x0000000f06067c12 */ /* 0x001fc8000f8ec0ff */
[----:B------:R-:W0:Y:S01]  /*1860*/  POPC R7, R6 ;  /* 0x0000000600077309 */ /* 0x000e220000000000 */
[----:B--2---:R-:W0:Y:S02]  /*1870*/  SHFL.IDX PT, R0, R5, R4, 0x1f ;  /* 0x00001f0405007589 */ /* 0x004e2400000e0000 */
[----:B0-----:R-:W-:-:S07]  /*1880*/  IMAD R0, R7, UR4, R0 ;  /* 0x0000000407007c24 */ /* 0x001fce000f8e0200 */
.L_x_35:
[----:B------:R-:W2:Y:S04]  /*1890*/  LD.E.STRONG.GPU R5, desc[UR10][R2.64+0x4] ;  /* 0x0000040a02057980 */ /* 0x000ea8000c10f900 */
[----:B--2---:R-:W-:Y:S01]  /*18a0*/  CCTL.IVALL ;  /* 0x00000000ff00798f */ /* 0x004fe20002000000 */
[----:B------:R-:W-:Y:S05]  /*18b0*/  YIELD ;  /* 0x0000000000007946 */ /* 0x000fea0003800000 */
[----:B------:R-:W-:-:S04]  /*18c0*/  LOP3.LUT R5, R5, R0, RZ, 0x3c, !PT ;  /* 0x0000000005057212 */ /* 0x000fc800078e3cff */
[----:B------:R-:W-:-:S13]  /*18d0*/  ISETP.GT.AND P0, PT, R5, -0x1, PT ;  /* 0xffffffff0500780c */ /* 0x000fda0003f04270 */
[----:B------:R-:W-:Y:S05]  /*18e0*/  @P0 BRA `(.L_x_35) ;  /* 0xfffffffc00e80947 */ /* 0x000fea000383ffff */
.L_x_34:
[----:B------:R-:W-:Y:S01]  /*18f0*/  ISETP.GE.AND P0, PT, R10, 0x1, PT ;  /* 0x000000010a00780c */ /* 0x000fe20003f06270 */
[----:B------:R-:W-:Y:S05]  /*1900*/  WARPSYNC.ALL ;  /* 0x0000000000007948 */ /* 0x000fea0003800000 */
[----:B------:R-:W-:Y:S07]  /*1910*/  BAR.SYNC.DEFER_BLOCKING 0x0 ;  /* 0x0000000000007b1d */ /* 0x000fee0000010000 */
[----:B------:R-:W-:Y:S05]  /*1920*/  @!P0 EXIT ;  /* 0x000000000000894d */ /* 0x000fea0003800000 */
[----:B------:R-:W-:-:S07]  /*1930*/  HFMA2 R0, -RZ, RZ, 0, 0 ;  /* 0x00000000ff007431 */ /* 0x000fce00000001ff */
.L_x_62:
[----:B0-----:R-:W0:Y:S01]  /*1940*/  LDCU UR4, c[0x0][0x390] ;  /* 0x00007200ff0477ac */ /* 0x001e220008000800 */
[----:B------:R-:W-:Y:S01]  /*1950*/  IMAD.IADD R3, R11, 0x1, R0 ;  /* 0x000000010b037824 */ /* 0x000fe200078e0200 */
[----:B------:R-:W-:Y:S01]  /*1960*/  BSSY.RECONVERGENT B1, `(.L_x_36) ;  /* 0x0000092000017945 */ /* 0x000fe20003800200 */
[----:B------:R-:W-:-:S05]  /*1970*/  VIADD R0, R0, 0x1 ;  /* 0x0000000100007836 */ /* 0x000fca0000000000 */
[----:B------:R-:W-:Y:S02]  /*1980*/  ISETP.NE.AND P1, PT, R0, R10, PT ;  /* 0x0000000a0000720c */ /* 0x000fe40003f25270 */
[----:B0-----:R-:W-:-:S13]  /*1990*/  ISETP.GE.AND P0, PT, R3, UR4, PT ;  /* 0x0000000403007c0c */ /* 0x001fda000bf06270 */
[----:B-1-3--:R-:W-:Y:S05]  /*19a0*/  @P0 BRA `(.L_x_37) ;  /* 0x0000000800340947 */ /* 0x00afea0003800000 */
[----:B----4-:R-:W0:Y:S02]  /*19b0*/  LDC.64 R12, c[0x0][0x380] ;  /* 0x0000e000ff0c7b82 */ /* 0x010e240000000a00 */
[----:B0-----:R-:W-:-:S05]  /*19c0*/  IMAD.WIDE R12, R3, 0x4, R12 ;  /* 0x00000004030c7825 */ /* 0x001fca00078e020c */
[----:B------:R0:W5:Y:S01]  /*19d0*/  LDG.E R2, desc[UR10][R12.64] ;  /* 0x0000000a0c027981 */ /* 0x000162000c1e1900 */
[----:B------:R-:W1:Y:S01]  /*19e0*/  LDCU UR4, c[0x0][0x390] ;  /* 0x00007200ff0477ac */ /* 0x000e620008000800 */
[----:B------:R-:W-:Y:S02]  /*19f0*/  IMAD.IADD R3, R3, 0x1, -R22 ;  /* 0x0000000103037824 */ /* 0x000fe400078e0a16 */
[----:B------:R-:W-:Y:S02]  /*1a00*/  IMAD.MOV.U32 R4, RZ, RZ, RZ ;  /* 0x000000ffff047224 */ /* 0x000fe400078e00ff */
[----:B------:R-:W-:Y:S02]  /*1a10*/  IMAD.MOV.U32 R6, RZ, RZ, RZ ;  /* 0x000000ffff067224 */ /* 0x000fe400078e00ff */
[----:B01----:R-:W-:-:S07]  /*1a20*/  IMAD.U32 R8, RZ, RZ, UR4 ;  /* 0x00000004ff087e24 */ /* 0x003fce000f8e00ff */
.L_x_61:
[----:B------:R-:W-:-:S13]  /*1a30*/  ISETP.NE.AND P0, PT, R6, UR14, PT ;  /* 0x0000000e06007c0c */ /* 0x000fda000bf05270 */
[----:B01----:R-:W-:Y:S05]  /*1a40*/  @!P0 BRA `(.L_x_38) ;  /* 0x0000000400ec8947 */ /* 0x003fea0003800000 */
[----:B------:R-:W-:Y:S01]  /*1a50*/  ISETP.GT.U32.AND P2, PT, R6, UR14, PT ;  /* 0x0000000e06007c0c */ /* 0x000fe2000bf44070 */
[----:B------:R-:W-:Y:S01]  /*1a60*/  IMAD R12, R23, R6, RZ ;  /* 0x00000006170c7224 */ /* 0x000fe200078e02ff */
[----:B------:R-:W0:Y:S11]  /*1a70*/  LDC R7, c[0x0][0x390] ;  /* 0x0000e400ff077b82 */ /* 0x000e360000000800 */
[----:B--2---:R-:W1:Y:S02]  /*1a80*/  @!P2 LDC.64 R14, c[0x0][0x380] ;  /* 0x0000e000ff0eab82 */ /* 0x004e640000000a00 */
[----:B-1----:R-:W-:-:S06]  /*1a90*/  @!P2 IMAD.WIDE R16, R12, 0x4, R14 ;  /* 0x000000040c10a825 */ /* 0x002fcc00078e020e */
[----:B------:R1:W5:Y:S01]  /*1aa0*/  @!P2 LDG.E R17, desc[UR10][R16.64] ;  /* 0x0000000a1011a981 */ /* 0x000362000c1e1900 */
[----:B0-----:R-:W-:Y:S01]  /*1ab0*/  IMAD.IADD R18, R7, 0x1, -R12 ;  /* 0x0000000107127824 */ /* 0x001fe200078e0a0c */
[----:B------:R-:W-:Y:S04]  /*1ac0*/  BSSY.RECONVERGENT B0, `(.L_x_38) ;  /* 0x0000073000007945 */ /* 0x000fe80003800200 */
[----:B------:R-:W-:-:S13]  /*1ad0*/  ISETP.GE.AND P0, PT, R18, R23, PT ;  /* 0x000000171200720c */ /* 0x000fda0003f06270 */
[----:B------:R-:W-:-:S05]  /*1ae0*/  @P0 IADD3 R7, PT, PT, R23, R12, RZ ;  /* 0x0000000c17070210 */ /* 0x000fca0007ffe0ff */
[----:B------:R-:W-:Y:S01]  /*1af0*/  VIADD R5, R7, 0xffffffff ;  /* 0xffffffff07057836 */ /* 0x000fe20000000000 */
[----:B-1----:R-:W-:Y:S06]  /*1b00*/  @!P2 BRA `(.L_x_39) ;  /* 0x00000000001ca947 */ /* 0x002fec0003800000 */
[----:B------:R-:W0:Y:S02]  /*1b10*/  LDCU.64 UR4, c[0x0][0x380] ;  /* 0x00007000ff0477ac */ /* 0x000e240008000a00 */
[----:B0-----:R-:W-:Y:S02]  /*1b20*/  IMAD.U32 R14, RZ, RZ, UR4 ;  /* 0x00000004ff0e7e24 */ /* 0x001fe4000f8e00ff */
[----:B------:R-:W-:Y:S02]  /*1b30*/  IMAD.U32 R15, RZ, RZ, UR5 ;  /* 0x00000005ff0f7e24 */ /* 0x000fe4000f8e00ff */
[----:B-----5:R-:W-:-:S06]  /*1b40*/  IMAD.WIDE R16, R12, 0x4, R14 ;  /* 0x000000040c107825 */ /* 0x020fcc00078e020e */
[----:B------:R-:W2:Y:S02]  /*1b50*/  LDG.E R17, desc[UR10][R16.64] ;  /* 0x0000000a10117981 */ /* 0x000ea4000c1e1900 */
[----:B--2---:R-:W-:-:S13]  /*1b60*/  ISETP.NE.AND P0, PT, R17, R2, PT ;  /* 0x000000021100720c */ /* 0x004fda0003f05270 */
[----:B------:R-:W-:Y:S05]  /*1b70*/  @!P0 BRA `(.L_x_40) ;  /* 0x00000004009c8947 */ /* 0x000fea0003800000 */
.L_x_39:
[----:B-----5:R-:W-:-:S13]  /*1b80*/  ISETP.GT.AND P0, PT, R17, R2, PT ;  /* 0x000000021100720c */ /* 0x020fda0003f04270 */
[----:B------:R-:W-:Y:S05]  /*1b90*/  @P0 BRA `(.L_x_40) ;  /* 0x0000000400940947 */ /* 0x000fea0003800000 */
[----:B------:R-:W-:-:S13]  /*1ba0*/  ISETP.GE.U32.AND P0, PT, R6, UR14, PT ;  /* 0x0000000e06007c0c */ /* 0x000fda000bf06070 */
[----:B------:R-:W-:Y:S05]  /*1bb0*/  @!P0 BRA `(.L_x_41) ;  /* 0x00000000000c8947 */ /* 0x000fea0003800000 */
[----:B------:R-:W-:-:S06]  /*1bc0*/  IMAD.WIDE R14, R7, 0x4, R14 ;  /* 0x00000004070e7825 */ /* 0x000fcc00078e020e */
[----:B------:R0:W5:Y:S01]  /*1bd0*/  LDG.E R15, desc[UR10][R14.64+-0x4] ;  /* 0xfffffc0a0e0f7981 */ /* 0x000162000c1e1900 */
[----:B------:R-:W-:Y:S05]  /*1be0*/  BRA `(.L_x_42) ;  /* 0x0000000000107947 */ /* 0x000fea0003800000 */
.L_x_41:
[----:B------:R-:W-:-:S06]  /*1bf0*/  IMAD.WIDE R14, R7, 0x4, R14 ;  /* 0x00000004070e7825 */ /* 0x000fcc00078e020e */
[----:B------:R-:W2:Y:S02]  /*1c00*/  LDG.E R15, desc[UR10][R14.64+-0x4] ;  /* 0xfffffc0a0e0f7981 */ /* 0x000ea4000c1e1900 */
[----:B--2---:R-:W-:-:S13]  /*1c10*/  ISETP.NE.AND P0, PT, R2, R15, PT ;  /* 0x0000000f0200720c */ /* 0x004fda0003f05270 */
[----:B------:R-:W-:Y:S05]  /*1c20*/  @!P0 BRA `(.L_x_43) ;  /* 0x0000000400688947 */ /* 0x000fea0003800000 */
.L_x_42:
[----:B-----5:R-:W-:-:S13]  /*1c30*/  ISETP.GE.AND P0, PT, R15, R2, PT ;  /* 0x000000020f00720c */ /* 0x020fda0003f06270 */
[----:B------:R-:W-:Y:S05]  /*1c40*/  @!P0 BRA `(.L_x_43) ;  /* 0x0000000400608947 */ /* 0x000fea0003800000 */
[----:B------:R-:W-:-:S13]  /*1c50*/  ISETP.GT.AND P0, PT, R7, R12, PT ;  /* 0x0000000c0700720c */ /* 0x000fda0003f04270 */
[----:B------:R-:W-:Y:S05]  /*1c60*/  @!P0 BRA `(.L_x_40) ;  /* 0x0000000400608947 */ /* 0x000fea0003800000 */
[----:B0-----:R-:W0:Y:S01]  /*1c70*/  LDC.64 R14, c[0x0][0x380] ;  /* 0x0000e000ff0e7b82 */ /* 0x001e220000000a00 */
[----:B------:R-:W-:-:S07]  /*1c80*/  IMAD.MOV.U32 R7, RZ, RZ, R12 ;  /* 0x000000ffff077224 */ /* 0x000fce00078e000c */
.L_x_53:
[----:B------:R-:W-:Y:S02]  /*1c90*/  IMAD.MOV.U32 R9, RZ, RZ, R5 ;  /* 0x000000ffff097224 */ /* 0x000fe400078e0005 */
[----:B------:R-:W-:-:S05]  /*1ca0*/  IMAD.MOV.U32 R18, RZ, RZ, R7 ;  /* 0x000000ffff127224 */ /* 0x000fca00078e0007 */
[----:B------:R-:W-:-:S04]  /*1cb0*/  IADD3 R5, PT, PT, -R18, R9, RZ ;  /* 0x0000000912057210 */ /* 0x000fc80007ffe1ff */
[----:B------:R-:W-:-:S04]  /*1cc0*/  LEA.HI R5, R5, R5, RZ, 0x1 ;  /* 0x0000000505057211 */ /* 0x000fc800078f08ff */
[----:B------:R-:W-:-:S05]  /*1cd0*/  LEA.HI.SX32 R5, R5, R18, 0x1f ;  /* 0x0000001205057211 */ /* 0x000fca00078ffaff */
[----:B0-----:R-:W-:-:S05]  /*1ce0*/  IMAD.WIDE R16, R5, 0x4, R14 ;  /* 0x0000000405107825 */ /* 0x001fca00078e020e */
[----:B------:R-:W2:Y:S01]  /*1cf0*/  LDG.E R13, desc[UR10][R16.64+0x4] ;  /* 0x0000040a100d7981 */ /* 0x000ea2000c1e1900 */
[----:B------:R-:W-:Y:S01]  /*1d00*/  BSSY.RELIABLE B2, `(.L_x_44) ;  /* 0x0000007000027945 */ /* 0x000fe20003800100 */
[----:B--2---:R-:W-:-:S13]  /*1d10*/  ISETP.GT.AND P0, PT, R13, R2, PT ;  /* 0x000000020d00720c */ /* 0x004fda0003f04270 */
[----:B------:R-:W-:Y:S05]  /*1d20*/  @!P0 BRA `(.L_x_45) ;  /* 0x0000000000108947 */ /* 0x000fea0003800000 */
[----:B------:R-:W2:Y:S02]  /*1d30*/  LDG.E R7, desc[UR10][R16.64] ;  /* 0x0000000a10077981 */ /* 0x000ea4000c1e1900 */
[----:B--2---:R-:W-:-:S13]  /*1d40*/  ISETP.GE.AND P2, PT, R7, R2, PT ;  /* 0x000000020700720c */ /* 0x004fda0003f46270 */
[----:B------:R-:W-:Y:S05]  /*1d50*/  @!P2 BREAK.RELIABLE B2 ;  /* 0x000000000002a942 */ /* 0x000fea0003800100 */
[----:B------:R-:W-:Y:S05]  /*1d60*/  @!P2 BRA `(.L_x_46) ;  /* 0x00000004000ca947 */ /* 0x000fea0003800000 */
.L_x_45:
[----:B------:R-:W-:Y:S05]  /*1d70*/  BSYNC.RELIABLE B2 ;  /* 0x0000000000027941 */ /* 0x000fea0003800100 */
.L_x_44:
[----:B------:R-:W-:-:S13]  /*1d80*/  ISETP.GE.U32.AND P2, PT, R6, UR14, PT ;  /* 0x0000000e06007c0c */ /* 0x000fda000bf46070 */
[----:B------:R-:W-:Y:S05]  /*1d90*/  @P2 BRA `(.L_x_47) ;  /* 0x00000000000c2947 */ /* 0x000fea0003800000 */
[----:B------:R-:W2:Y:S02]  /*1da0*/  LDG.E R7, desc[UR10][R16.64] ;  /* 0x0000000a10077981 */ /* 0x000ea4000c1e1900 */
[----:B--2---:R-:W-:-:S13]  /*1db0*/  ISETP.GT.OR P0, PT, R7, R2, !P0 ;  /* 0x000000020700720c */ /* 0x004fda0004704670 */
[----:B------:R-:W-:Y:S05]  /*1dc0*/  @!P0 BRA `(.L_x_48) ;  /* 0x0000000000e88947 */ /* 0x000fea0003800000 */
.L_x_47:
[----:B------:R-:W-:-:S13]  /*1dd0*/  ISETP.GT.U32.AND P0, PT, R6, UR14, PT ;  /* 0x0000000e06007c0c */ /* 0x000fda000bf04070 */
[----:B------:R-:W-:Y:S05]  /*1de0*/  @P0 BRA `(.L_x_49) ;  /* 0x0000000000080947 */ /* 0x000fea0003800000 */
[----:B------:R0:W5:Y:S01]  /*1df0*/  LDG.E R17, desc[UR10][R16.64] ;  /* 0x0000000a10117981 */ /* 0x000162000c1e1900 */
[----:B------:R-:W-:Y:S05]  /*1e00*/  BRA `(.L_x_50) ;  /* 0x0000000000107947 */ /* 0x000fea0003800000 */
.L_x_49:
[----:B------:R-:W2:Y:S01]  /*1e10*/  LDG.E R17, desc[UR10][R16.64] ;  /* 0x0000000a10117981 */ /* 0x000ea2000c1e1900 */
[----:B------:R-:W-:-:S04]  /*1e20*/  ISETP.GE.AND P0, PT, R13, R2, PT ;  /* 0x000000020d00720c */ /* 0x000fc80003f06270 */
[----:B--2---:R-:W-:-:S13]  /*1e30*/  ISETP.GE.OR P0, PT, R17, R2, !P0 ;  /* 0x000000021100720c */ /* 0x004fda0004706670 */
[----:B------:R-:W-:Y:S05]  /*1e40*/  @!P0 BRA `(.L_x_51) ;  /* 0x0000000000bc8947 */ /* 0x000fea0003800000 */
.L_x_50:
[----:B-----5:R-:W-:-:S13]  /*1e50*/  ISETP.NE.AND P0, PT, R17, R2, PT ;  /* 0x000000021100720c */ /* 0x020fda0003f05270 */
[----:B------:R-:W-:Y:S05]  /*1e60*/  @!P0 BRA `(.L_x_52) ;  /* 0x0000000000208947 */ /* 0x000fea0003800000 */
[----:B------:R-:W-:-:S13]  /*1e70*/  ISETP.GE.AND P0, PT, R17, R2, PT ;  /* 0x000000021100720c */ /* 0x000fda0003f06270 */
[C---:B------:R-:W-:Y:S02]  /*1e80*/  @!P0 VIADD R18, R5.reuse, 0x1 ;  /* 0x0000000105128836 */ /* 0x040fe40000000000 */
[----:B------:R-:W-:Y:S02]  /*1e90*/  @P0 VIADD R9, R5, 0xffffffff ;  /* 0xffffffff05090836 */ /* 0x000fe40000000000 */
[----:B------:R-:W-:Y:S02]  /*1ea0*/  IMAD.MOV.U32 R7, RZ, RZ, R18 ;  /* 0x000000ffff077224 */ /* 0x000fe400078e0012 */
[----:B------:R-:W-:Y:S01]  /*1eb0*/  IMAD.MOV.U32 R5, RZ, RZ, R9 ;  /* 0x000000ffff057224 */ /* 0x000fe200078e0009 */
[----:B------:R-:W-:-:S13]  /*1ec0*/  ISETP.GE.AND P0, PT, R9, R18, PT ;  /* 0x000000120900720c */ /* 0x000fda0003f06270 */
[----:B------:R-:W-:Y:S05]  /*1ed0*/  @P0 BRA `(.L_x_53) ;  /* 0xfffffffc006c0947 */ /* 0x000fea000383ffff */
[----:B------:R-:W-:Y:S05]  /*1ee0*/  BRA `(.L_x_40) ;  /* 0x0000000000c07947 */ /* 0x000fea0003800000 */
.L_x_52:
[----:B------:R-:W-:-:S13]  /*1ef0*/  ISETP.GE.U32.AND P0, PT, R6, UR14, PT ;  /* 0x0000000e06007c0c */ /* 0x000fda000bf06070 */
[----:B------:R-:W-:Y:S05]  /*1f00*/  @!P0 BRA `(.L_x_54) ;  /* 0x00000000003c8947 */ /* 0x000fea0003800000 */
[----:B------:R-:W1:Y:S01]  /*1f10*/  LDC.64 R14, c[0x0][0x380] ;  /* 0x0000e000ff0e7b82 */ /* 0x000e620000000a00 */
[----:B------:R-:W-:Y:S01]  /*1f20*/  BSSY.RECONVERGENT B2, `(.L_x_55) ;  /* 0x000000a000027945 */ /* 0x000fe20003800200 */
[----:B------:R-:W-:-:S07]  /*1f30*/  IMAD.MOV.U32 R17, RZ, RZ, R2 ;  /* 0x000000ffff117224 */ /* 0x000fce00078e0002 */
.L_x_57:
[----:B------:R-:W-:-:S04]  /*1f40*/  ISETP.GE.AND P0, PT, R17, R2, PT ;  /* 0x000000021100720c */ /* 0x000fc80003f06270 */
[----:B------:R-:W-:-:S13]  /*1f50*/  ISETP.LT.OR P0, PT, R5, R12, !P0 ;  /* 0x0000000c0500720c */ /* 0x000fda0004701670 */
[----:B------:R-:W-:Y:S05]  /*1f60*/  @P0 BRA `(.L_x_56) ;  /* 0x0000000000140947 */ /* 0x000fea0003800000 */
[----:B01----:R-:W-:-:S06]  /*1f70*/  IMAD.WIDE R16, R5, 0x4, R14 ;  /* 0x0000000405107825 */ /* 0x003fcc00078e020e */
[----:B------:R-:W2:Y:S01]  /*1f80*/  LDG.E R17, desc[UR10][R16.64+-0x4] ;  /* 0xfffffc0a10117981 */ /* 0x000ea2000c1e1900 */
[----:B------:R-:W-:Y:S01]  /*1f90*/  VIADD R5, R5, 0xffffffff ;  /* 0xffffffff05057836 */ /* 0x000fe20000000000 */
[----:B--2---:R-:W-:-:S13]  /*1fa0*/  ISETP.GE.AND P0, PT, R17, R2, PT ;  /* 0x000000021100720c */ /* 0x004fda0003f06270 */
[----:B------:R-:W-:Y:S05]  /*1fb0*/  @P0 BRA `(.L_x_57) ;  /* 0xfffffffc00e00947 */ /* 0x000fea000383ffff */
.L_x_56:
[----:B------:R-:W-:Y:S05]  /*1fc0*/  BSYNC.RECONVERGENT B2 ;  /* 0x0000000000027941 */ /* 0x000fea0003800200 */
.L_x_55:
[----:B------:R-:W-:-:S04]  /*1fd0*/  IADD3 R3, PT, PT, R5, R3, -R12 ;  /* 0x0000000305037210 */ /* 0x000fc80007ffe80c */
[----:B------:R-:W-:Y:S01]  /*1fe0*/  IADD3 R3, PT, PT, R3, 0x1, RZ ;  /* 0x0000000103037810 */ /* 0x000fe20007ffe0ff */
[----:B------:R-:W-:Y:S06]  /*1ff0*/  BRA `(.L_x_40) ;  /* 0x00000000007c7947 */ /* 0x000fec0003800000 */
.L_x_54:
[----:B------:R-:W1:Y:S01]  /*2000*/  LDC.64 R14, c[0x0][0x380] ;  /* 0x0000e000ff0e7b82 */ /* 0x000e620000000a00 */
[----:B------:R-:W-:Y:S01]  /*2010*/  VIMNMX R7, PT, PT, R23, R8, PT ;  /* 0x0000000817077248 */ /* 0x000fe20003fe0100 */
[----:B------:R-:W-:Y:S01]  /*2020*/  BSSY.RECONVERGENT B2, `(.L_x_58) ;  /* 0x000000f000027945 */ /* 0x000fe20003800200 */
[----:B------:R-:W-:Y:S02]  /*2030*/  IMAD.MOV.U32 R17, RZ, RZ, R2 ;  /* 0x000000ffff117224 */ /* 0x000fe400078e0002 */
[----:B------:R-:W-:-:S07]  /*2040*/  VIADDMNMX R18, R7, R4, R5, !PT ;  /* 0x0000000407127246 */ /* 0x000fce0007800105 */
.L_x_60:
[----:B------:R-:W-:Y:S01]  /*2050*/  ISETP.NE.AND P0, PT, R5, R18, PT ;  /* 0x000000120500720c */ /* 0x000fe20003f05270 */
[----:B------:R-:W-:-:S12]  /*2060*/  IMAD.MOV.U32 R7, RZ, RZ, R18 ;  /* 0x000000ffff077224 */ /* 0x000fd800078e0012 */
[----:B------:R-:W-:Y:S05]  /*2070*/  @!P0 BRA `(.L_x_59) ;  /* 0x0000000000248947 */ /* 0x000fea0003800000 */
[----:B------:R-:W-:Y:S01]  /*2080*/  ISETP.GT.AND P0, PT, R17, R2, PT ;  /* 0x000000021100720c */ /* 0x000fe20003f04270 */
[----:B------:R-:W-:-:S12]  /*2090*/  IMAD.MOV.U32 R7, RZ, RZ, R5 ;  /* 0x000000ffff077224 */ /* 0x000fd800078e0005 */
[----:B------:R-:W-:Y:S05]  /*20a0*/  @P0 BRA `(.L_x_59) ;  /* 0x0000000000180947 */ /* 0x000fea0003800000 */
[----:B01----:R-:W-:-:S06]  /*20b0*/  IMAD.WIDE R16, R5, 0x4, R14 ;  /* 0x0000000405107825 */ /* 0x003fcc00078e020e */
[----:B------:R-:W2:Y:S01]  /*20c0*/  LDG.E R17, desc[UR10][R16.64+0x4] ;  /* 0x0000040a10117981 */ /* 0x000ea2000c1e1900 */
[----:B------:R-:W-:Y:S01]  /*20d0*/  VIADD R5, R5, 0x1 ;  /* 0x0000000105057836 */ /* 0x000fe20000000000 */
[----:B--2---:R-:W-:-:S13]  /*20e0*/  ISETP.GT.AND P0, PT, R17, R2, PT ;  /* 0x000000021100720c */ /* 0x004fda0003f04270 */
[----:B------:R-:W-:Y:S05]  /*20f0*/  @!P0 BRA `(.L_x_60) ;  /* 0xfffffffc00d48947 */ /* 0x000fea000383ffff */
[----:B------:R-:W-:-:S07]  /*2100*/  IMAD.MOV.U32 R7, RZ, RZ, R5 ;  /* 0x000000ffff077224 */ /* 0x000fce00078e0005 */
.L_x_59:
[----:B------:R-:W-:Y:S05]  /*2110*/  BSYNC.RECONVERGENT B2 ;  /* 0x0000000000027941 */ /* 0x000fea0003800200 */
.L_x_58:
[----:B------:R-:W-:Y:S01]  /*2120*/  IADD3 R3, PT, PT, R7, R3, -R12 ;  /* 0x0000000307037210 */ /* 0x000fe20007ffe80c */
[----:B------:R-:W-:Y:S06]  /*2130*/  BRA `(.L_x_40) ;  /* 0x00000000002c7947 */ /* 0x000fec0003800000 */
.L_x_51:
[----:B------:R-:W-:-:S05]  /*2140*/  IADD3 R3, PT, PT, R5, R3, -R12 ;  /* 0x0000000305037210 */ /* 0x000fca0007ffe80c */
[----:B------:R-:W-:Y:S01]  /*2150*/  VIADD R3, R3, 0x1 ;  /* 0x0000000103037836 */ /* 0x000fe20000000000 */
[----:B------:R-:W-:Y:S06]  /*2160*/  BRA `(.L_x_40) ;  /* 0x0000000000207947 */ /* 0x000fec0003800000 */
.L_x_48:
[----:B------:R-:W-:-:S04]  /*2170*/  IADD3 R3, PT, PT, R5, R3, -R12 ;  /* 0x0000000305037210 */ /* 0x000fc80007ffe80c */
[----:B------:R-:W-:Y:S01]  /*2180*/  IADD3 R3, PT, PT, R3, 0x1, RZ ;  /* 0x0000000103037810 */ /* 0x000fe20007ffe0ff */
[----:B------:R-:W-:Y:S06]  /*2190*/  BRA `(.L_x_40) ;  /* 0x0000000000147947 */ /* 0x000fec0003800000 */
.L_x_46:
[----:B------:R-:W-:-:S05]  /*21a0*/  IADD3 R3, PT, PT, R5, R3, -R12 ;  /* 0x0000000305037210 */ /* 0x000fca0007ffe80c */
[----:B------:R-:W-:Y:S01]  /*21b0*/  VIADD R3, R3, 0x1 ;  /* 0x0000000103037836 */ /* 0x000fe20000000000 */
[----:B------:R-:W-:Y:S06]  /*21c0*/  BRA `(.L_x_40) ;  /* 0x0000000000087947 */ /* 0x000fec0003800000 */
.L_x_43:
[----:B------:R-:W-:-:S05]  /*21d0*/  IADD3 R3, PT, PT, R5, R3, -R12 ;  /* 0x0000000305037210 */ /* 0x000fca0007ffe80c */
[----:B------:R-:W-:-:S07]  /*21e0*/  VIADD R3, R3, 0x1 ;  /* 0x0000000103037836 */ /* 0x000fce0000000000 */
.L_x_40:
[----:B------:R-:W-:Y:S05]  /*21f0*/  BSYNC.RECONVERGENT B0 ;  /* 0x0000000000007941 */ /* 0x000fea0003800200 */
.L_x_38:
[----:B------:R-:W-:Y:S02]  /*2200*/  VIADD R6, R6, 0x1 ;  /* 0x0000000106067836 */ /* 0x000fe40000000000 */
[----:B------:R-:W-:Y:S02]  /*2210*/  IMAD.IADD R8, R8, 0x1, -R23 ;  /* 0x0000000108087824 */ /* 0x000fe400078e0a17 */
[----:B------:R-:W-:Y:S01]  /*2220*/  IMAD.IADD R4, R23, 0x1, R4 ;  /* 0x0000000117047824 */ /* 0x000fe200078e0204 */
[----:B------:R-:W-:-:S13]  /*2230*/  ISETP.NE.AND P0, PT, R6, UR13, PT ;  /* 0x0000000d06007c0c */ /* 0x000fda000bf05270 */
[----:B------:R-:W-:Y:S05]  /*2240*/  @P0 BRA `(.L_x_61) ;  /* 0xfffffff400f80947 */ /* 0x000fea000383ffff */
[----:B------:R-:W3:Y:S02]  /*2250*/  LDC.64 R4, c[0x0][0x388] ;  /* 0x0000e200ff047b82 */ /* 0x000ee40000000a00 */
[----:B---3--:R-:W-:-:S05]  /*2260*/  IMAD.WIDE R4, R3, 0x4, R4 ;  /* 0x0000000403047825 */ /* 0x008fca00078e0204 */
[----:B-----5:R3:W-:Y:S02]  /*2270*/  STG.E desc[UR10][R4.64], R2 ;  /* 0x0000000204007986 */ /* 0x0207e4000c10190a */
.L_x_37:
[----:B------:R-:W-:Y:S05]  /*2280*/  BSYNC.RECONVERGENT B1 ;  /* 0x0000000000017941 */ /* 0x000fea0003800200 */
.L_x_36:
[----:B------:R-:W-:Y:S05]  /*2290*/  @P1 BRA `(.L_x_62) ;  /* 0xfffffff400a81947 */ /* 0x000fea000383ffff */
[----:B------:R-:W-:Y:S05]  /*22a0*/  EXIT ;  /* 0x000000000000794d */ /* 0x000fea0003800000 */
.L_x_63:
[----:B------:R-:W-:-:S00]  /*22b0*/  BRA `(.L_x_63) ;  /* 0xfffffffc00fc7947 */ /* 0x000fc0000383ffff */
[----:B------:R-:W-:-:S00]  /*22c0*/  NOP ;  /* 0x0000000000007918 */ /* 0x000fc00000000000 */
        /* <DEDUP_REMOVED lines=11> */
.L_x_64:


//--------------------- .nv.shared.reserved.0     --------------------------
	.section	.nv.shared.reserved.0,"aw",@nobits
	.weak		__nv_reservedSMEM_offset_0_alias
	.size		__nv_reservedSMEM_offset_0_alias, 0, 64
	.other		__nv_reservedSMEM_offset_0_alias,@"STO_CUDA_RESERVED_SHARED STV_DEFAULT"
__nv_reservedSMEM_offset_0_alias:
	.zero		0
	.zero		64


//--------------------- .nv.constant0._Z10merge_sortPiS_ii --------------------------
	.section	.nv.constant0._Z10merge_sortPiS_ii,"a",@progbits
	.sectionflags	@""
	.align	4
.nv.constant0._Z10merge_sortPiS_ii:
	.zero		920


//--------------------- SYMBOLS --------------------------

	.type		.nv.reservedSmem.offset0,@object
	.size		.nv.reservedSmem.offset0,0x4
